	.target	sm_90a

	.elftype	@"ET_EXEC"


//--------------------- .note.nv.tkinfo           --------------------------
	.section	.note.nv.tkinfo,"",@"SHT_NOTE"
	.sectionflags	@"SHF_NOTE_NV_TKINFO"
	.tkinfo
        /*0018*/ 	.word	0x00000002
        /*0030*/ 	.string	""
        /*0030*/ 	.string	"ptxas"
        /*0030*/ 	.string	"Cuda compilation tools, release 13.0, V13.0.88"
        /*0030*/ 	.string	"Build cuda_13.0.r13.0/compiler.36424714_0"
        /*0030*/ 	.string	"-arch sm_90a -m 64 "



//--------------------- .note.nv.cuinfo           --------------------------
	.section	.note.nv.cuinfo,"",@"SHT_NOTE"
	.sectionflags	@"SHF_NOTE_NV_CUINFO"
        /*0018*/ 	.short	0x0002
        /*001a*/ 	.short	0x005a
        /*001c*/ 	.short	0x0082
	.zero		2


//--------------------- .nv.info                  --------------------------
	.section	.nv.info,"",@"SHT_CUDA_INFO"
	.align	4


	//----- nvinfo : EIATTR_REGCOUNT
	.align		4
        /*0000*/ 	.byte	0x04, 0x2f
        /*0002*/ 	.short	(.L_18 - .L_17)
	.align		4
.L_17:
        /*0004*/ 	.word	index@(_ZN7cutlass13device_kernelINS_4gemm6kernel13GemmUniversalIN4cute5tupleIJiiiiEEENS1_10collective13CollectiveMmaINS1_34MainloopSm90TmaGmmaWarpSpecializedILi4ENS5_IJNS4_1CILi2EEENSA_ILi1EEESC_EEENS1_35KernelTmaWarpSpecializedCooperativeEEENS5_IJNSA_ILi256EEENSA_ILi128EEENSA_ILi64EEEEEENS_6half_tENS5_IJlSC_lEEESK_SL_NS4_8TiledMMAINS4_8MMA_AtomIJNS4_4SM904GMMA26MMA_64x128x16_F32F16F16_SSILNSP_5MajorE0ELSR_0ELNSP_7ScaleInE1ELSS_1EEEEEENS4_6LayoutISD_NS5_IJSC_NSA_ILi0EEESW_EEEEENS5_IJNS4_10UnderscoreESZ_SZ_EEEEENS4_13SM90_TMA_LOADENS4_14ComposedLayoutINS4_7SwizzleILi3ELi4ELi3EEENS4_18smem_ptr_flag_bitsILi16EEENSV_INS5_IJNSA_ILi8EEESI_EEENS5_IJSI_SC_EEEEEEEvNS4_8identityENS4_23SM90_TMA_LOAD_MULTICASTES1C_vS1D_EENS_8epilogue10collective18CollectiveEpilogueINS1G_22Sm90TmaWarpSpecializedILi4ELi2ELi16ELb1ELb0EEEJSJ_NS5_IJSH_NSA_ILi32EEEEEESK_SL_SK_SL_NS1G_6fusion15FusionCallbacksIS1K_NS1N_17LinCombPerRowBiasISK_fSK_SK_fLi8ELNS_15FloatRoundStyleE2EEESJ_S1M_JEEES12_NS13_INS14_ILi2ELi4ELi3EEES17_NSV_INS5_IJS18_S1L_EEENS5_IJS1L_SC_EEEEEEENS4_17SM75_U32x4_LDSM_NENS4_14SM90_TMA_STOREES1X_NS4_17SM90_U32x4_STSM_NENS4_9Copy_AtomIJS20_SK_EEEvEEEvvEEEEvNT_6ParamsE)
        /*0008*/ 	.word	0x000000a8


	//----- nvinfo : EIATTR_FRAME_SIZE
	.align		4
.L_18:
        /*000c*/ 	.byte	0x04, 0x11
        /*000e*/ 	.short	(.L_20 - .L_19)
	.align		4
.L_19:
        /*0010*/ 	.word	index@(_ZN7cutlass13device_kernelINS_4gemm6kernel13GemmUniversalIN4cute5tupleIJiiiiEEENS1_10collective13CollectiveMmaINS1_34MainloopSm90TmaGmmaWarpSpecializedILi4ENS5_IJNS4_1CILi2EEENSA_ILi1EEESC_EEENS1_35KernelTmaWarpSpecializedCooperativeEEENS5_IJNSA_ILi256EEENSA_ILi128EEENSA_ILi64EEEEEENS_6half_tENS5_IJlSC_lEEESK_SL_NS4_8TiledMMAINS4_8MMA_AtomIJNS4_4SM904GMMA26MMA_64x128x16_F32F16F16_SSILNSP_5MajorE0ELSR_0ELNSP_7ScaleInE1ELSS_1EEEEEENS4_6LayoutISD_NS5_IJSC_NSA_ILi0EEESW_EEEEENS5_IJNS4_10UnderscoreESZ_SZ_EEEEENS4_13SM90_TMA_LOADENS4_14ComposedLayoutINS4_7SwizzleILi3ELi4ELi3EEENS4_18smem_ptr_flag_bitsILi16EEENSV_INS5_IJNSA_ILi8EEESI_EEENS5_IJSI_SC_EEEEEEEvNS4_8identityENS4_23SM90_TMA_LOAD_MULTICASTES1C_vS1D_EENS_8epilogue10collective18CollectiveEpilogueINS1G_22Sm90TmaWarpSpecializedILi4ELi2ELi16ELb1ELb0EEEJSJ_NS5_IJSH_NSA_ILi32EEEEEESK_SL_SK_SL_NS1G_6fusion15FusionCallbacksIS1K_NS1N_17LinCombPerRowBiasISK_fSK_SK_fLi8ELNS_15FloatRoundStyleE2EEESJ_S1M_JEEES12_NS13_INS14_ILi2ELi4ELi3EEES17_NSV_INS5_IJS18_S1L_EEENS5_IJS1L_SC_EEEEEEENS4_17SM75_U32x4_LDSM_NENS4_14SM90_TMA_STOREES1X_NS4_17SM90_U32x4_STSM_NENS4_9Copy_AtomIJS20_SK_EEEvEEEvvEEEEvNT_6ParamsE)
        /*0014*/ 	.word	0x00000000


	//----- nvinfo : EIATTR_MIN_STACK_SIZE
	.align		4
.L_20:
        /*0018*/ 	.byte	0x04, 0x12
        /*001a*/ 	.short	(.L_22 - .L_21)
	.align		4
.L_21:
        /*001c*/ 	.word	index@(_ZN7cutlass13device_kernelINS_4gemm6kernel13GemmUniversalIN4cute5tupleIJiiiiEEENS1_10collective13CollectiveMmaINS1_34MainloopSm90TmaGmmaWarpSpecializedILi4ENS5_IJNS4_1CILi2EEENSA_ILi1EEESC_EEENS1_35KernelTmaWarpSpecializedCooperativeEEENS5_IJNSA_ILi256EEENSA_ILi128EEENSA_ILi64EEEEEENS_6half_tENS5_IJlSC_lEEESK_SL_NS4_8TiledMMAINS4_8MMA_AtomIJNS4_4SM904GMMA26MMA_64x128x16_F32F16F16_SSILNSP_5MajorE0ELSR_0ELNSP_7ScaleInE1ELSS_1EEEEEENS4_6LayoutISD_NS5_IJSC_NSA_ILi0EEESW_EEEEENS5_IJNS4_10UnderscoreESZ_SZ_EEEEENS4_13SM90_TMA_LOADENS4_14ComposedLayoutINS4_7SwizzleILi3ELi4ELi3EEENS4_18smem_ptr_flag_bitsILi16EEENSV_INS5_IJNSA_ILi8EEESI_EEENS5_IJSI_SC_EEEEEEEvNS4_8identityENS4_23SM90_TMA_LOAD_MULTICASTES1C_vS1D_EENS_8epilogue10collective18CollectiveEpilogueINS1G_22Sm90TmaWarpSpecializedILi4ELi2ELi16ELb1ELb0EEEJSJ_NS5_IJSH_NSA_ILi32EEEEEESK_SL_SK_SL_NS1G_6fusion15FusionCallbacksIS1K_NS1N_17LinCombPerRowBiasISK_fSK_SK_fLi8ELNS_15FloatRoundStyleE2EEESJ_S1M_JEEES12_NS13_INS14_ILi2ELi4ELi3EEES17_NSV_INS5_IJS18_S1L_EEENS5_IJS1L_SC_EEEEEEENS4_17SM75_U32x4_LDSM_NENS4_14SM90_TMA_STOREES1X_NS4_17SM90_U32x4_STSM_NENS4_9Copy_AtomIJS20_SK_EEEvEEEvvEEEEvNT_6ParamsE)
        /*0020*/ 	.word	0x00000000
.L_22:


//--------------------- .nv.compat                --------------------------
	.section	.nv.compat,"",@"SHT_CUDA_COMPAT_INFO"
	.align	4
        /*0000*/ 	.byte	0x02, 0x09, 0x01, 0x00, 0x02, 0x02, 0x04, 0x00, 0x02, 0x05, 0x05, 0x00, 0x03, 0x07, 0x01, 0x01
        /*0010*/ 	.byte	0x02, 0x03, 0x01, 0x00, 0x02, 0x06, 0x01, 0x00, 0x04, 0x0b, 0x08, 0x00, 0x00, 0x00, 0x00, 0x00
        /*0020*/ 	.byte	0x00, 0x00, 0x00, 0x00


//--------------------- .nv.info._ZN7cutlass13device_kernelINS_4gemm6kernel13GemmUniversalIN4cute5tupleIJiiiiEEENS1_10collective13CollectiveMmaINS1_34MainloopSm90TmaGmmaWarpSpecializedILi4ENS5_IJNS4_1CILi2EEENSA_ILi1EEESC_EEENS1_35KernelTmaWarpSpecializedCooperativeEEENS5_IJNSA_ILi256EEENSA_ILi128EEENSA_ILi64EEEEEENS_6half_tENS5_IJlSC_lEEESK_SL_NS4_8TiledMMAINS4_8MMA_AtomIJNS4_4SM904GMMA26MMA_64x128x16_F32F16F16_SSILNSP_5MajorE0ELSR_0ELNSP_7ScaleInE1ELSS_1EEEEEENS4_6LayoutISD_NS5_IJSC_NSA_ILi0EEESW_EEEEENS5_IJNS4_10UnderscoreESZ_SZ_EEEEENS4_13SM90_TMA_LOADENS4_14ComposedLayoutINS4_7SwizzleILi3ELi4ELi3EEENS4_18smem_ptr_flag_bitsILi16EEENSV_INS5_IJNSA_ILi8EEESI_EEENS5_IJSI_SC_EEEEEEEvNS4_8identityENS4_23SM90_TMA_LOAD_MULTICASTES1C_vS1D_EENS_8epilogue10collective18CollectiveEpilogueINS1G_22Sm90TmaWarpSpecializedILi4ELi2ELi16ELb1ELb0EEEJSJ_NS5_IJSH_NSA_ILi32EEEEEESK_SL_SK_SL_NS1G_6fusion15FusionCallbacksIS1K_NS1N_17LinCombPerRowBiasISK_fSK_SK_fLi8ELNS_15FloatRoundStyleE2EEESJ_S1M_JEEES12_NS13_INS14_ILi2ELi4ELi3EEES17_NSV_INS5_IJS18_S1L_EEENS5_IJS1L_SC_EEEEEEENS4_17SM75_U32x4_LDSM_NENS4_14SM90_TMA_STOREES1X_NS4_17SM90_U32x4_STSM_NENS4_9Copy_AtomIJS20_SK_EEEvEEEvvEEEEvNT_6ParamsE --------------------------
	.section	.nv.info._ZN7cutlass13device_kernelINS_4gemm6kernel13GemmUniversalIN4cute5tupleIJiiiiEEENS1_10collective13CollectiveMmaINS1_34MainloopSm90TmaGmmaWarpSpecializedILi4ENS5_IJNS4_1CILi2EEENSA_ILi1EEESC_EEENS1_35KernelTmaWarpSpecializedCooperativeEEENS5_IJNSA_ILi256EEENSA_ILi128EEENSA_ILi64EEEEEENS_6half_tENS5_IJlSC_lEEESK_SL_NS4_8TiledMMAINS4_8MMA_AtomIJNS4_4SM904GMMA26MMA_64x128x16_F32F16F16_SSILNSP_5MajorE0ELSR_0ELNSP_7ScaleInE1ELSS_1EEEEEENS4_6LayoutISD_NS5_IJSC_NSA_ILi0EEESW_EEEEENS5_IJNS4_10UnderscoreESZ_SZ_EEEEENS4_13SM90_TMA_LOADENS4_14ComposedLayoutINS4_7SwizzleILi3ELi4ELi3EEENS4_18smem_ptr_flag_bitsILi16EEENSV_INS5_IJNSA_ILi8EEESI_EEENS5_IJSI_SC_EEEEEEEvNS4_8identityENS4_23SM90_TMA_LOAD_MULTICASTES1C_vS1D_EENS_8epilogue10collective18CollectiveEpilogueINS1G_22Sm90TmaWarpSpecializedILi4ELi2ELi16ELb1ELb0EEEJSJ_NS5_IJSH_NSA_ILi32EEEEEESK_SL_SK_SL_NS1G_6fusion15FusionCallbacksIS1K_NS1N_17LinCombPerRowBiasISK_fSK_SK_fLi8ELNS_15FloatRoundStyleE2EEESJ_S1M_JEEES12_NS13_INS14_ILi2ELi4ELi3EEES17_NSV_INS5_IJS18_S1L_EEENS5_IJS1L_SC_EEEEEEENS4_17SM75_U32x4_LDSM_NENS4_14SM90_TMA_STOREES1X_NS4_17SM90_U32x4_STSM_NENS4_9Copy_AtomIJS20_SK_EEEvEEEvvEEEEvNT_6ParamsE,"",@"SHT_CUDA_INFO"
	.sectionflags	@""
	.align	4


	//----- nvinfo : EIATTR_CUDA_API_VERSION
	.align		4
        /*0000*/ 	.byte	0x04, 0x37
        /*0002*/ 	.short	(.L_24 - .L_23)
.L_23:
        /*0004*/ 	.word	0x00000082


	//----- nvinfo : EIATTR_KPARAM_INFO
	.align		4
.L_24:
        /*0008*/ 	.byte	0x04, 0x17
        /*000a*/ 	.short	(.L_26 - .L_25)
.L_25:
        /*000c*/ 	.word	0x00000000
        /*0010*/ 	.short	0x0000
        /*0012*/ 	.short	0x0070
        /*0014*/ 	.byte	0x00, 0xf0, 0x01, 0x1c


	//----- nvinfo : EIATTR_SPARSE_MMA_MASK
	.align		4
.L_26:
        /*0018*/ 	.byte	0x03, 0x50
        /*001a*/ 	.short	0x0000


	//----- nvinfo : EIATTR_MAXREG_COUNT
	.align		4
        /*001c*/ 	.byte	0x03, 0x1b
        /*001e*/ 	.short	0x00a8


	//----- nvinfo : EIATTR_NUM_BARRIERS
	.align		4
        /*0020*/ 	.byte	0x02, 0x4c
        /*0022*/ 	.byte	0x02
	.zero		1


	//----- nvinfo : EIATTR_EXTERNS
	.align		4
        /*0024*/ 	.byte	0x04, 0x0f
        /*0026*/ 	.short	(.L_28 - .L_27)


	//   ....[0]....
	.align		4
.L_27:
        /*0028*/ 	.word	index@(__assertfail)


	//----- nvinfo : EIATTR_MERCURY_ISA_VERSION
	.align		4
.L_28:
        /*002c*/ 	.byte	0x03, 0x5f
        /*002e*/ 	.short	0x0101


	//----- nvinfo : EIATTR_INT_WARP_WIDE_INSTR_OFFSETS
	.align		4
        /*0030*/ 	.byte	0x04, 0x31
        /*0032*/ 	.short	(.L_30 - .L_29)


	//   ....[0]....
.L_29:
        /*0034*/ 	.word	0x00000950


	//   ....[1]....
        /*0038*/ 	.word	0x00000960


	//   ....[2]....
        /*003c*/ 	.word	0x00000ae0


	//   ....[3]....
        /*0040*/ 	.word	0x000023f0


	//----- nvinfo : EIATTR_COOP_GROUP_MASK_REGIDS
	.align		4
.L_30:
        /*0044*/ 	.byte	0x04, 0x29
        /*0046*/ 	.short	(.L_32 - .L_31)


	//   ....[0]....
.L_31:
        /*0048*/ 	.word	0xffffffff


	//   ....[1]....
        /*004c*/ 	.word	0xffffffff


	//   ....[2]....
        /*0050*/ 	.word	0xffffffff


	//   ....[3]....
        /*0054*/ 	.word	0xffffffff


	//   ....[4]....
        /*0058*/ 	.word	0xffffffff


	//   ....[5]....
        /*005c*/ 	.word	0xffffffff


	//   ....[6]....
        /*0060*/ 	.word	0xffffffff


	//----- nvinfo : EIATTR_COOP_GROUP_INSTR_OFFSETS
	.align		4
.L_32:
        /*0064*/ 	.byte	0x04, 0x28
        /*0066*/ 	.short	(.L_34 - .L_33)


	//   ....[0]....
.L_33:
        /*0068*/ 	.word	0x00000070


	//   ....[1]....
        /*006c*/ 	.word	0x00000080


	//   ....[2]....
        /*0070*/ 	.word	0x00000430


	//   ....[3]....
        /*0074*/ 	.word	0x000005c0


	//   ....[4]....
        /*0078*/ 	.word	0x00000770


	//   ....[5]....
        /*007c*/ 	.word	0x00000c80


	//   ....[6]....
        /*0080*/ 	.word	0x00001770


	//----- nvinfo : EIATTR_REG_RECONFIG
	.align		4
.L_34:
        /*0084*/ 	.byte	0x01, 0x54
	.zero		2


	//----- nvinfo : EIATTR_SYSCALL_OFFSETS
	.align		4
        /*0088*/ 	.byte	0x04, 0x46
        /*008a*/ 	.short	(.L_36 - .L_35)


	//   ....[0]....
.L_35:
        /*008c*/ 	.word	0x00001930


	//   ....[1]....
        /*0090*/ 	.word	0x00002620


	//   ....[2]....
        /*0094*/ 	.word	0x00002710


	//----- nvinfo : EIATTR_MBARRIER_INSTR_OFFSETS
	.align		4
.L_36:
        /*0098*/ 	.byte	0x04, 0x39
        /*009a*/ 	.short	(.L_38 - .L_37)


	//   ....[0]....
.L_37:
        /*009c*/ 	.word	0x00000530
        /*00a0*/ 	.word	0x000000ff
        /*00a4*/ 	.word	0x00000000
        /*00a8*/ 	.short	0x0100
        /*00aa*/ 	.byte	0x08
	.zero		1


	//   ....[1]....
        /*00ac*/ 	.word	0x00000540
        /*00b0*/ 	.word	0x000000ff
        /*00b4*/ 	.word	0x00000020
        /*00b8*/ 	.short	0x0100
        /*00ba*/ 	.byte	0x08
	.zero		1


	//   ....[2]....
        /*00bc*/ 	.word	0x00000550
        /*00c0*/ 	.word	0x000000ff
        /*00c4*/ 	.word	0x00000008
        /*00c8*/ 	.short	0x0100
        /*00ca*/ 	.byte	0x08
	.zero		1


	//   ....[3]....
        /*00cc*/ 	.word	0x00000560
        /*00d0*/ 	.word	0x000000ff
        /*00d4*/ 	.word	0x00000028
        /*00d8*/ 	.short	0x0100
        /*00da*/ 	.byte	0x08
	.zero		1


	//   ....[4]....
        /*00dc*/ 	.word	0x00000570
        /*00e0*/ 	.word	0x000000ff
        /*00e4*/ 	.word	0x00000010
        /*00e8*/ 	.short	0x0100
        /*00ea*/ 	.byte	0x08
	.zero		1


	//   ....[5]....
        /*00ec*/ 	.word	0x00000580
        /*00f0*/ 	.word	0x000000ff
        /*00f4*/ 	.word	0x00000030
        /*00f8*/ 	.short	0x0100
        /*00fa*/ 	.byte	0x08
	.zero		1


	//   ....[6]....
        /*00fc*/ 	.word	0x00000590
        /*0100*/ 	.word	0x000000ff
        /*0104*/ 	.word	0x00000018
        /*0108*/ 	.short	0x0100
        /*010a*/ 	.byte	0x08
	.zero		1


	//   ....[7]....
        /*010c*/ 	.word	0x000005a0
        /*0110*/ 	.word	0x000000ff
        /*0114*/ 	.word	0x00000038
        /*0118*/ 	.short	0x0100
        /*011a*/ 	.byte	0x08
	.zero		1


	//   ....[8]....
        /*011c*/ 	.word	0x000006d0
        /*0120*/ 	.word	0x000000ff
        /*0124*/ 	.word	0x00000040
        /*0128*/ 	.short	0x0100
        /*012a*/ 	.byte	0x08
	.zero		1


	//   ....[9]....
        /*012c*/ 	.word	0x000006e0
        /*0130*/ 	.word	0x000000ff
        /*0134*/ 	.word	0x00000060
        /*0138*/ 	.short	0x0100
        /*013a*/ 	.byte	0x08
	.zero		1


	//   ....[10]....
        /*013c*/ 	.word	0x000006f0
        /*0140*/ 	.word	0x000000ff
        /*0144*/ 	.word	0x00000048
        /*0148*/ 	.short	0x0100
        /*014a*/ 	.byte	0x08
	.zero		1


	//   ....[11]....
        /*014c*/ 	.word	0x00000700
        /*0150*/ 	.word	0x000000ff
        /*0154*/ 	.word	0x00000068
        /*0158*/ 	.short	0x0100
        /*015a*/ 	.byte	0x08
	.zero		1


	//   ....[12]....
        /*015c*/ 	.word	0x00000710
        /*0160*/ 	.word	0x000000ff
        /*0164*/ 	.word	0x00000050
        /*0168*/ 	.short	0x0100
        /*016a*/ 	.byte	0x08
	.zero		1


	//   ....[13]....
        /*016c*/ 	.word	0x00000720
        /*0170*/ 	.word	0x000000ff
        /*0174*/ 	.word	0x00000070
        /*0178*/ 	.short	0x0100
        /*017a*/ 	.byte	0x08
	.zero		1


	//   ....[14]....
        /*017c*/ 	.word	0x00000730
        /*0180*/ 	.word	0x000000ff
        /*0184*/ 	.word	0x00000058
        /*0188*/ 	.short	0x0100
        /*018a*/ 	.byte	0x08
	.zero		1


	//   ....[15]....
        /*018c*/ 	.word	0x00000740
        /*0190*/ 	.word	0x000000ff
        /*0194*/ 	.word	0x00000078
        /*0198*/ 	.short	0x0100
        /*019a*/ 	.byte	0x08
	.zero		1


	//   ....[16]....
        /*019c*/ 	.word	0x00000b50
        /*01a0*/ 	.word	0x000000ff
        /*01a4*/ 	.word	0x00000080
        /*01a8*/ 	.short	0x0100
        /*01aa*/ 	.byte	0x06
	.zero		1


	//   ....[17]....
        /*01ac*/ 	.word	0x00000be0
        /*01b0*/ 	.word	0x000000ff
        /*01b4*/ 	.word	0x00000088
        /*01b8*/ 	.short	0x0100
        /*01ba*/ 	.byte	0x06
	.zero		1


	//   ....[18]....
        /*01bc*/ 	.word	0x000019b0
        /*01c0*/ 	.word	0x00000003
        /*01c4*/ 	.word	0x00000000
        /*01c8*/ 	.short	0x010a
        /*01ca*/ 	.byte	0x3f
	.zero		1


	//   ....[19]....
        /*01cc*/ 	.word	0x000019f0
        /*01d0*/ 	.word	0x00000003
        /*01d4*/ 	.word	0x00000000
        /*01d8*/ 	.short	0x010a
        /*01da*/ 	.byte	0x3f
	.zero		1


	//   ....[20]....
        /*01dc*/ 	.word	0x00001ea0
        /*01e0*/ 	.word	0x000000ff
        /*01e4*/ 	.word	0x00000000
        /*01e8*/ 	.short	0x010a
        /*01ea*/ 	.byte	0x04
	.zero		1


	//   ....[21]....
        /*01ec*/ 	.word	0x00001ee0
        /*01f0*/ 	.word	0x000000ff
        /*01f4*/ 	.word	0x00000000
        /*01f8*/ 	.short	0x010a
        /*01fa*/ 	.byte	0x04
	.zero		1


	//   ....[22]....
        /*01fc*/ 	.word	0x00002280
        /*0200*/ 	.word	0x00000004
        /*0204*/ 	.word	0x00000000
        /*0208*/ 	.short	0x0101
        /*020a*/ 	.byte	0x3f
	.zero		1


	//   ....[23]....
        /*020c*/ 	.word	0x00002470
        /*0210*/ 	.word	0x00000000
        /*0214*/ 	.word	0x00000000
        /*0218*/ 	.short	0x0101
        /*021a*/ 	.byte	0x3f
	.zero		1


	//   ....[24]....
        /*021c*/ 	.word	0x000030c0
        /*0220*/ 	.word	0x000000ff
        /*0224*/ 	.word	0x00000040
        /*0228*/ 	.short	0x010a
        /*022a*/ 	.byte	0x35
	.zero		1


	//   ....[25]....
        /*022c*/ 	.word	0x000038c0
        /*0230*/ 	.word	0x000000ff
        /*0234*/ 	.word	0x00000000
        /*0238*/ 	.short	0x0101
        /*023a*/ 	.byte	0x04
	.zero		1


	//   ....[26]....
        /*023c*/ 	.word	0x000039a0
        /*0240*/ 	.word	0x0000000e
        /*0244*/ 	.word	0x00000040
        /*0248*/ 	.short	0x010a
        /*024a*/ 	.byte	0x3f
	.zero		1


	//   ....[27]....
        /*024c*/ 	.word	0x00003fc0
        /*0250*/ 	.word	0x000000ff
        /*0254*/ 	.word	0x00000000
        /*0258*/ 	.short	0x0101
        /*025a*/ 	.byte	0x04
	.zero		1


	//   ....[28]....
        /*025c*/ 	.word	0x000040b0
        /*0260*/ 	.word	0x0000000c
        /*0264*/ 	.word	0x00000040
        /*0268*/ 	.short	0x010a
        /*026a*/ 	.byte	0x3f
	.zero		1


	//   ....[29]....
        /*026c*/ 	.word	0x00004700
        /*0270*/ 	.word	0x000000ff
        /*0274*/ 	.word	0x00000000
        /*0278*/ 	.short	0x0101
        /*027a*/ 	.byte	0x04
	.zero		1


	//   ....[30]....
        /*027c*/ 	.word	0x000047e0
        /*0280*/ 	.word	0x0000000d
        /*0284*/ 	.word	0x00000040
        /*0288*/ 	.short	0x010a
        /*028a*/ 	.byte	0x3f
	.zero		1


	//   ....[31]....
        /*028c*/ 	.word	0x00004e40
        /*0290*/ 	.word	0x000000ff
        /*0294*/ 	.word	0x00000000
        /*0298*/ 	.short	0x0101
        /*029a*/ 	.byte	0x04
	.zero		1


	//   ....[32]....
        /*029c*/ 	.word	0x00004f30
        /*02a0*/ 	.word	0x0000000c
        /*02a4*/ 	.word	0x00000040
        /*02a8*/ 	.short	0x010a
        /*02aa*/ 	.byte	0x3f
	.zero		1


	//   ....[33]....
        /*02ac*/ 	.word	0x00005560
        /*02b0*/ 	.word	0x000000ff
        /*02b4*/ 	.word	0x00000000
        /*02b8*/ 	.short	0x0101
        /*02ba*/ 	.byte	0x04
	.zero		1


	//   ....[34]....
        /*02bc*/ 	.word	0x00005650
        /*02c0*/ 	.word	0x0000000c
        /*02c4*/ 	.word	0x00000040
        /*02c8*/ 	.short	0x010a
        /*02ca*/ 	.byte	0x3f
	.zero		1


	//   ....[35]....
        /*02cc*/ 	.word	0x00005c80
        /*02d0*/ 	.word	0x000000ff
        /*02d4*/ 	.word	0x00000000
        /*02d8*/ 	.short	0x0101
        /*02da*/ 	.byte	0x04
	.zero		1


	//   ....[36]....
        /*02dc*/ 	.word	0x00005d70
        /*02e0*/ 	.word	0x0000000c
        /*02e4*/ 	.word	0x00000040
        /*02e8*/ 	.short	0x010a
        /*02ea*/ 	.byte	0x3f
	.zero		1


	//   ....[37]....
        /*02ec*/ 	.word	0x000063a0
        /*02f0*/ 	.word	0x000000ff
        /*02f4*/ 	.word	0x00000000
        /*02f8*/ 	.short	0x0101
        /*02fa*/ 	.byte	0x04
	.zero		1


	//   ....[38]....
        /*02fc*/ 	.word	0x00006490
        /*0300*/ 	.word	0x0000000e
        /*0304*/ 	.word	0x00000040
        /*0308*/ 	.short	0x010a
        /*030a*/ 	.byte	0x3f
	.zero		1


	//   ....[39]....
        /*030c*/ 	.word	0x00006a70
        /*0310*/ 	.word	0x000000ff
        /*0314*/ 	.word	0x00000000
        /*0318*/ 	.short	0x0101
        /*031a*/ 	.byte	0x04
	.zero		1


	//   ....[40]....
        /*031c*/ 	.word	0x00007430
        /*0320*/ 	.word	0x000000ff
        /*0324*/ 	.word	0x00000000
        /*0328*/ 	.short	0x0101
        /*032a*/ 	.byte	0x04
	.zero		1


	//   ....[41]....
        /*032c*/ 	.word	0x00007a50
        /*0330*/ 	.word	0x000000ff
        /*0334*/ 	.word	0x00000088
        /*0338*/ 	.short	0x010a
        /*033a*/ 	.byte	0x04
	.zero		1


	//   ....[42]....
        /*033c*/ 	.word	0x00007e40
        /*0340*/ 	.word	0x000000ff
        /*0344*/ 	.word	0x00000060
        /*0348*/ 	.short	0x010a
        /*034a*/ 	.byte	0x0d
	.zero		1


	//   ....[43]....
        /*034c*/ 	.word	0x00007f30
        /*0350*/ 	.word	0x000000ff
        /*0354*/ 	.word	0x00000040
        /*0358*/ 	.short	0x010b
        /*035a*/ 	.byte	0x0d
	.zero		1


	//   ....[44]....
        /*035c*/ 	.word	0x00007f90
        /*0360*/ 	.word	0x000000ff
        /*0364*/ 	.word	0x00000000
        /*0368*/ 	.short	0x0101
        /*036a*/ 	.byte	0x10
	.zero		1


	//   ....[45]....
        /*036c*/ 	.word	0x00007fc0
        /*0370*/ 	.word	0x000000ff
        /*0374*/ 	.word	0x00000068
        /*0378*/ 	.short	0x010a
        /*037a*/ 	.byte	0x0d
	.zero		1


	//   ....[46]....
        /*037c*/ 	.word	0x000080d0
        /*0380*/ 	.word	0x000000ff
        /*0384*/ 	.word	0x00000048
        /*0388*/ 	.short	0x010b
        /*038a*/ 	.byte	0x0d
	.zero		1


	//   ....[47]....
        /*038c*/ 	.word	0x00008140
        /*0390*/ 	.word	0x000000ff
        /*0394*/ 	.word	0x00000000
        /*0398*/ 	.short	0x0101
        /*039a*/ 	.byte	0x14
	.zero		1


	//   ....[48]....
        /*039c*/ 	.word	0x00008170
        /*03a0*/ 	.word	0x000000ff
        /*03a4*/ 	.word	0x00000070
        /*03a8*/ 	.short	0x010a
        /*03aa*/ 	.byte	0x0d
	.zero		1


	//   ....[49]....
        /*03ac*/ 	.word	0x00008270
        /*03b0*/ 	.word	0x000000ff
        /*03b4*/ 	.word	0x00000050
        /*03b8*/ 	.short	0x010b
        /*03ba*/ 	.byte	0x0d
	.zero		1


	//   ....[50]....
        /*03bc*/ 	.word	0x000082d0
        /*03c0*/ 	.word	0x000000ff
        /*03c4*/ 	.word	0x00000000
        /*03c8*/ 	.short	0x0101
        /*03ca*/ 	.byte	0x1d
	.zero		1


	//   ....[51]....
        /*03cc*/ 	.word	0x00008300
        /*03d0*/ 	.word	0x000000ff
        /*03d4*/ 	.word	0x00000078
        /*03d8*/ 	.short	0x010a
        /*03da*/ 	.byte	0x0d
	.zero		1


	//   ....[52]....
        /*03dc*/ 	.word	0x00008400
        /*03e0*/ 	.word	0x000000ff
        /*03e4*/ 	.word	0x00000058
        /*03e8*/ 	.short	0x010b
        /*03ea*/ 	.byte	0x0d
	.zero		1


	//   ....[53]....
        /*03ec*/ 	.word	0x00008470
        /*03f0*/ 	.word	0x000000ff
        /*03f4*/ 	.word	0x00000000
        /*03f8*/ 	.short	0x0101
        /*03fa*/ 	.byte	0x1e
	.zero		1


	//   ....[54]....
        /*03fc*/ 	.word	0x000084b0
        /*0400*/ 	.word	0x000000ff
        /*0404*/ 	.word	0x00000060
        /*0408*/ 	.short	0x010a
        /*040a*/ 	.byte	0x0d
	.zero		1


	//   ....[55]....
        /*040c*/ 	.word	0x000085a0
        /*0410*/ 	.word	0x000000ff
        /*0414*/ 	.word	0x00000040
        /*0418*/ 	.short	0x010b
        /*041a*/ 	.byte	0x0d
	.zero		1


	//   ....[56]....
        /*041c*/ 	.word	0x000085e0
        /*0420*/ 	.word	0x000000ff
        /*0424*/ 	.word	0x00000000
        /*0428*/ 	.short	0x0101
        /*042a*/ 	.byte	0x10
	.zero		1


	//   ....[57]....
        /*042c*/ 	.word	0x00008610
        /*0430*/ 	.word	0x000000ff
        /*0434*/ 	.word	0x00000068
        /*0438*/ 	.short	0x010a
        /*043a*/ 	.byte	0x0d
	.zero		1


	//   ....[58]....
        /*043c*/ 	.word	0x00008710
        /*0440*/ 	.word	0x000000ff
        /*0444*/ 	.word	0x00000048
        /*0448*/ 	.short	0x010b
        /*044a*/ 	.byte	0x0d
	.zero		1


	//   ....[59]....
        /*044c*/ 	.word	0x00008750
        /*0450*/ 	.word	0x000000ff
        /*0454*/ 	.word	0x00000000
        /*0458*/ 	.short	0x0101
        /*045a*/ 	.byte	0x14
	.zero		1


	//   ....[60]....
        /*045c*/ 	.word	0x00008790
        /*0460*/ 	.word	0x000000ff
        /*0464*/ 	.word	0x00000070
        /*0468*/ 	.short	0x010a
        /*046a*/ 	.byte	0x0d
	.zero		1


	//   ....[61]....
        /*046c*/ 	.word	0x00008870
        /*0470*/ 	.word	0x000000ff
        /*0474*/ 	.word	0x00000050
        /*0478*/ 	.short	0x010b
        /*047a*/ 	.byte	0x0d
	.zero		1


	//   ....[62]....
        /*047c*/ 	.word	0x000088b0
        /*0480*/ 	.word	0x000000ff
        /*0484*/ 	.word	0x00000000
        /*0488*/ 	.short	0x0101
        /*048a*/ 	.byte	0x1d
	.zero		1


	//   ....[63]....
        /*048c*/ 	.word	0x000088e0
        /*0490*/ 	.word	0x000000ff
        /*0494*/ 	.word	0x00000078
        /*0498*/ 	.short	0x010a
        /*049a*/ 	.byte	0x0d
	.zero		1


	//   ....[64]....
        /*049c*/ 	.word	0x000089e0
        /*04a0*/ 	.word	0x000000ff
        /*04a4*/ 	.word	0x00000058
        /*04a8*/ 	.short	0x010b
        /*04aa*/ 	.byte	0x0d
	.zero		1


	//   ....[65]....
        /*04ac*/ 	.word	0x00008a30
        /*04b0*/ 	.word	0x000000ff
        /*04b4*/ 	.word	0x00000000
        /*04b8*/ 	.short	0x0101
        /*04ba*/ 	.byte	0x1e
	.zero		1


	//   ....[66]....
        /*04bc*/ 	.word	0x000090c0
        /*04c0*/ 	.word	0x00000000
        /*04c4*/ 	.word	0x00000060
        /*04c8*/ 	.short	0x010a
        /*04ca*/ 	.byte	0x3f
	.zero		1


	//   ....[67]....
        /*04cc*/ 	.word	0x00009100
        /*04d0*/ 	.word	0x00000000
        /*04d4*/ 	.word	0x00000068
        /*04d8*/ 	.short	0x010a
        /*04da*/ 	.byte	0x3f
	.zero		1


	//   ....[68]....
        /*04dc*/ 	.word	0x00009140
        /*04e0*/ 	.word	0x00000000
        /*04e4*/ 	.word	0x00000070
        /*04e8*/ 	.short	0x010a
        /*04ea*/ 	.byte	0x3f
	.zero		1


	//   ....[69]....
        /*04ec*/ 	.word	0x000091a0
        /*04f0*/ 	.word	0x00000000
        /*04f4*/ 	.word	0x00000078
        /*04f8*/ 	.short	0x010a
        /*04fa*/ 	.byte	0x3f
	.zero		1


	//   ....[70]....
        /*04fc*/ 	.word	0x000094f0
        /*0500*/ 	.word	0x0000000e
        /*0504*/ 	.word	0x00000020
        /*0508*/ 	.short	0x010a
        /*050a*/ 	.byte	0x3f
	.zero		1


	//   ....[71]....
        /*050c*/ 	.word	0x000098a0
        /*0510*/ 	.word	0x00000004
        /*0514*/ 	.word	0x00000088
        /*0518*/ 	.short	0x0101
        /*051a*/ 	.byte	0x3f
	.zero		1


	//   ....[72]....
        /*051c*/ 	.word	0x00009fa0
        /*0520*/ 	.word	0x00000005
        /*0524*/ 	.word	0x00000000
        /*0528*/ 	.short	0x010a
        /*052a*/ 	.byte	0x3f
	.zero		1


	//   ....[73]....
        /*052c*/ 	.word	0x0000a020
        /*0530*/ 	.word	0x00000007
        /*0534*/ 	.word	0x00000000
        /*0538*/ 	.short	0x010a
        /*053a*/ 	.byte	0x3f
	.zero		1


	//   ....[74]....
        /*053c*/ 	.word	0x0000a0b0
        /*0540*/ 	.word	0x00000006
        /*0544*/ 	.word	0x00000000
        /*0548*/ 	.short	0x010a
        /*054a*/ 	.byte	0x3f
	.zero		1


	//   ....[75]....
        /*054c*/ 	.word	0x0000a140
        /*0550*/ 	.word	0x00000003
        /*0554*/ 	.word	0x00000000
        /*0558*/ 	.short	0x010a
        /*055a*/ 	.byte	0x3f
	.zero		1


	//   ....[76]....
        /*055c*/ 	.word	0x0000a1a0
        /*0560*/ 	.word	0x00000003
        /*0564*/ 	.word	0x00000000
        /*0568*/ 	.short	0x010a
        /*056a*/ 	.byte	0x3f
	.zero		1


	//   ....[77]....
        /*056c*/ 	.word	0x0000a200
        /*0570*/ 	.word	0x00000005
        /*0574*/ 	.word	0x00000000
        /*0578*/ 	.short	0x010a
        /*057a*/ 	.byte	0x3f
	.zero		1


	//   ....[78]....
        /*057c*/ 	.word	0x0000a260
        /*0580*/ 	.word	0x00000005
        /*0584*/ 	.word	0x00000040
        /*0588*/ 	.short	0x010a
        /*058a*/ 	.byte	0x3f
	.zero		1


	//   ....[79]....
        /*058c*/ 	.word	0x0000a2b0
        /*0590*/ 	.word	0x0000000e
        /*0594*/ 	.word	0x00000040
        /*0598*/ 	.short	0x010a
        /*059a*/ 	.byte	0x3f
	.zero		1


	//   ....[80]....
        /*059c*/ 	.word	0x0000a300
        /*05a0*/ 	.word	0x0000000c
        /*05a4*/ 	.word	0x00000040
        /*05a8*/ 	.short	0x010a
        /*05aa*/ 	.byte	0x3f
	.zero		1


	//   ....[81]....
        /*05ac*/ 	.word	0x0000a350
        /*05b0*/ 	.word	0x0000000d
        /*05b4*/ 	.word	0x00000040
        /*05b8*/ 	.short	0x010a
        /*05ba*/ 	.byte	0x3f
	.zero		1


	//   ....[82]....
        /*05bc*/ 	.word	0x0000a3a0
        /*05c0*/ 	.word	0x0000000c
        /*05c4*/ 	.word	0x00000040
        /*05c8*/ 	.short	0x010a
        /*05ca*/ 	.byte	0x3f
	.zero		1


	//   ....[83]....
        /*05cc*/ 	.word	0x0000a3f0
        /*05d0*/ 	.word	0x0000000c
        /*05d4*/ 	.word	0x00000040
        /*05d8*/ 	.short	0x010a
        /*05da*/ 	.byte	0x3f
	.zero		1


	//   ....[84]....
        /*05dc*/ 	.word	0x0000a440
        /*05e0*/ 	.word	0x0000000c
        /*05e4*/ 	.word	0x00000040
        /*05e8*/ 	.short	0x010a
        /*05ea*/ 	.byte	0x3f
	.zero		1


	//   ....[85]....
        /*05ec*/ 	.word	0x0000a490
        /*05f0*/ 	.word	0x0000000e
        /*05f4*/ 	.word	0x00000040
        /*05f8*/ 	.short	0x010a
        /*05fa*/ 	.byte	0x3f
	.zero		1


	//   ....[86]....
        /*05fc*/ 	.word	0x0000a4f0
        /*0600*/ 	.word	0x00000003
        /*0604*/ 	.word	0x00000088
        /*0608*/ 	.short	0x010a
        /*060a*/ 	.byte	0x3f
	.zero		1


	//   ....[87]....
        /*060c*/ 	.word	0x0000a550
        /*0610*/ 	.word	0x00000005
        /*0614*/ 	.word	0x00000060
        /*0618*/ 	.short	0x010a
        /*061a*/ 	.byte	0x3f
	.zero		1


	//   ....[88]....
        /*061c*/ 	.word	0x0000a5b0
        /*0620*/ 	.word	0x00000005
        /*0624*/ 	.word	0x00000068
        /*0628*/ 	.short	0x010a
        /*062a*/ 	.byte	0x3f
	.zero		1


	//   ....[89]....
        /*062c*/ 	.word	0x0000a610
        /*0630*/ 	.word	0x00000005
        /*0634*/ 	.word	0x00000070
        /*0638*/ 	.short	0x010a
        /*063a*/ 	.byte	0x3f
	.zero		1


	//   ....[90]....
        /*063c*/ 	.word	0x0000a670
        /*0640*/ 	.word	0x00000005
        /*0644*/ 	.word	0x00000078
        /*0648*/ 	.short	0x010a
        /*064a*/ 	.byte	0x3f
	.zero		1


	//   ....[91]....
        /*064c*/ 	.word	0x0000a6d0
        /*0650*/ 	.word	0x00000005
        /*0654*/ 	.word	0x00000060
        /*0658*/ 	.short	0x010a
        /*065a*/ 	.byte	0x3f
	.zero		1


	//   ....[92]....
        /*065c*/ 	.word	0x0000a730
        /*0660*/ 	.word	0x00000005
        /*0664*/ 	.word	0x00000068
        /*0668*/ 	.short	0x010a
        /*066a*/ 	.byte	0x3f
	.zero		1


	//   ....[93]....
        /*066c*/ 	.word	0x0000a790
        /*0670*/ 	.word	0x00000005
        /*0674*/ 	.word	0x00000070
        /*0678*/ 	.short	0x010a
        /*067a*/ 	.byte	0x3f
	.zero		1


	//   ....[94]....
        /*067c*/ 	.word	0x0000a7f0
        /*0680*/ 	.word	0x00000005
        /*0684*/ 	.word	0x00000078
        /*0688*/ 	.short	0x010a
        /*068a*/ 	.byte	0x3f
	.zero		1


	//   ....[95]....
        /*068c*/ 	.word	0x0000a840
        /*0690*/ 	.word	0x00000000
        /*0694*/ 	.word	0x00000060
        /*0698*/ 	.short	0x010a
        /*069a*/ 	.byte	0x3f
	.zero		1


	//   ....[96]....
        /*069c*/ 	.word	0x0000a890
        /*06a0*/ 	.word	0x00000000
        /*06a4*/ 	.word	0x00000068
        /*06a8*/ 	.short	0x010a
        /*06aa*/ 	.byte	0x3f
	.zero		1


	//   ....[97]....
        /*06ac*/ 	.word	0x0000a8e0
        /*06b0*/ 	.word	0x00000000
        /*06b4*/ 	.word	0x00000070
        /*06b8*/ 	.short	0x010a
        /*06ba*/ 	.byte	0x3f
	.zero		1


	//   ....[98]....
        /*06bc*/ 	.word	0x0000a9b0
        /*06c0*/ 	.word	0x0000000e
        /*06c4*/ 	.word	0x00000020
        /*06c8*/ 	.short	0x010a
        /*06ca*/ 	.byte	0x3f
	.zero		1


	//   ....[99]....
        /*06cc*/ 	.word	0x0000aa80
        /*06d0*/ 	.word	0x00000005
        /*06d4*/ 	.word	0x00000000
        /*06d8*/ 	.short	0x010a
        /*06da*/ 	.byte	0x3f
	.zero		1


	//   ....[100]....
        /*06dc*/ 	.word	0x0000aad0
        /*06e0*/ 	.word	0x00000007
        /*06e4*/ 	.word	0x00000000
        /*06e8*/ 	.short	0x010a
        /*06ea*/ 	.byte	0x3f
	.zero		1


	//   ....[101]....
        /*06ec*/ 	.word	0x0000ab20
        /*06f0*/ 	.word	0x00000006
        /*06f4*/ 	.word	0x00000000
        /*06f8*/ 	.short	0x010a
        /*06fa*/ 	.byte	0x3f
	.zero		1


	//----- nvinfo : EIATTR_NUM_MBARRIERS
	.align		4
.L_38:
        /*06fc*/ 	.byte	0x03, 0x38
        /*06fe*/ 	.short	0x0012


	//----- nvinfo : EIATTR_EXIT_INSTR_OFFSETS
	.align		4
        /*0700*/ 	.byte	0x04, 0x1c
        /*0702*/ 	.short	(.L_40 - .L_39)


	//   ....[0]....
.L_39:
        /*0704*/ 	.word	0x0000a190


	//----- nvinfo : EIATTR_MAX_THREADS
	.align		4
.L_40:
        /*0708*/ 	.byte	0x04, 0x05
        /*070a*/ 	.short	(.L_42 - .L_41)
.L_41:
        /*070c*/ 	.word	0x00000180
        /*0710*/ 	.word	0x00000001
        /*0714*/ 	.word	0x00000001


	//----- nvinfo : EIATTR_CRS_STACK_SIZE
	.align		4
.L_42:
        /*0718*/ 	.byte	0x04, 0x1e
        /*071a*/ 	.short	(.L_44 - .L_43)
.L_43:
        /*071c*/ 	.word	0x00000000


	//----- nvinfo : EIATTR_CBANK_PARAM_SIZE
	.align		4
.L_44:
        /*0720*/ 	.byte	0x03, 0x19
        /*0722*/ 	.short	0x0770


	//----- nvinfo : EIATTR_PARAM_CBANK
	.align		4
        /*0724*/ 	.byte	0x04, 0x0a
        /*0726*/ 	.short	(.L_46 - .L_45)
	.align		4
.L_45:
        /*0728*/ 	.word	index@(.nv.constant0._ZN7cutlass13device_kernelINS_4gemm6kernel13GemmUniversalIN4cute5tupleIJiiiiEEENS1_10collective13CollectiveMmaINS1_34MainloopSm90TmaGmmaWarpSpecializedILi4ENS5_IJNS4_1CILi2EEENSA_ILi1EEESC_EEENS1_35KernelTmaWarpSpecializedCooperativeEEENS5_IJNSA_ILi256EEENSA_ILi128EEENSA_ILi64EEEEEENS_6half_tENS5_IJlSC_lEEESK_SL_NS4_8TiledMMAINS4_8MMA_AtomIJNS4_4SM904GMMA26MMA_64x128x16_F32F16F16_SSILNSP_5MajorE0ELSR_0ELNSP_7ScaleInE1ELSS_1EEEEEENS4_6LayoutISD_NS5_IJSC_NSA_ILi0EEESW_EEEEENS5_IJNS4_10UnderscoreESZ_SZ_EEEEENS4_13SM90_TMA_LOADENS4_14ComposedLayoutINS4_7SwizzleILi3ELi4ELi3EEENS4_18smem_ptr_flag_bitsILi16EEENSV_INS5_IJNSA_ILi8EEESI_EEENS5_IJSI_SC_EEEEEEEvNS4_8identityENS4_23SM90_TMA_LOAD_MULTICASTES1C_vS1D_EENS_8epilogue10collective18CollectiveEpilogueINS1G_22Sm90TmaWarpSpecializedILi4ELi2ELi16ELb1ELb0EEEJSJ_NS5_IJSH_NSA_ILi32EEEEEESK_SL_SK_SL_NS1G_6fusion15FusionCallbacksIS1K_NS1N_17LinCombPerRowBiasISK_fSK_SK_fLi8ELNS_15FloatRoundStyleE2EEESJ_S1M_JEEES12_NS13_INS14_ILi2ELi4ELi3EEES17_NSV_INS5_IJS18_S1L_EEENS5_IJS1L_SC_EEEEEEENS4_17SM75_U32x4_LDSM_NENS4_14SM90_TMA_STOREES1X_NS4_17SM90_U32x4_STSM_NENS4_9Copy_AtomIJS20_SK_EEEvEEEvvEEEEvNT_6ParamsE)
        /*072c*/ 	.short	0x0210
        /*072e*/ 	.short	0x0770


	//----- nvinfo : EIATTR_SW_WAR
	.align		4
.L_46:
        /*0730*/ 	.byte	0x04, 0x36
        /*0732*/ 	.short	(.L_48 - .L_47)
.L_47:
        /*0734*/ 	.word	0x00000008
.L_48:


//--------------------- .nv.callgraph             --------------------------
	.section	.nv.callgraph,"",@"SHT_CUDA_CALLGRAPH"
	.align	4
	.sectionentsize	8
	.align		4
        /*0000*/ 	.word	0x00000000
	.align		4
        /*0004*/ 	.word	0xffffffff
	.align		4
        /*0008*/ 	.word	index@(_ZN7cutlass13device_kernelINS_4gemm6kernel13GemmUniversalIN4cute5tupleIJiiiiEEENS1_10collective13CollectiveMmaINS1_34MainloopSm90TmaGmmaWarpSpecializedILi4ENS5_IJNS4_1CILi2EEENSA_ILi1EEESC_EEENS1_35KernelTmaWarpSpecializedCooperativeEEENS5_IJNSA_ILi256EEENSA_ILi128EEENSA_ILi64EEEEEENS_6half_tENS5_IJlSC_lEEESK_SL_NS4_8TiledMMAINS4_8MMA_AtomIJNS4_4SM904GMMA26MMA_64x128x16_F32F16F16_SSILNSP_5MajorE0ELSR_0ELNSP_7ScaleInE1ELSS_1EEEEEENS4_6LayoutISD_NS5_IJSC_NSA_ILi0EEESW_EEEEENS5_IJNS4_10UnderscoreESZ_SZ_EEEEENS4_13SM90_TMA_LOADENS4_14ComposedLayoutINS4_7SwizzleILi3ELi4ELi3EEENS4_18smem_ptr_flag_bitsILi16EEENSV_INS5_IJNSA_ILi8EEESI_EEENS5_IJSI_SC_EEEEEEEvNS4_8identityENS4_23SM90_TMA_LOAD_MULTICASTES1C_vS1D_EENS_8epilogue10collective18CollectiveEpilogueINS1G_22Sm90TmaWarpSpecializedILi4ELi2ELi16ELb1ELb0EEEJSJ_NS5_IJSH_NSA_ILi32EEEEEESK_SL_SK_SL_NS1G_6fusion15FusionCallbacksIS1K_NS1N_17LinCombPerRowBiasISK_fSK_SK_fLi8ELNS_15FloatRoundStyleE2EEESJ_S1M_JEEES12_NS13_INS14_ILi2ELi4ELi3EEES17_NSV_INS5_IJS18_S1L_EEENS5_IJS1L_SC_EEEEEEENS4_17SM75_U32x4_LDSM_NENS4_14SM90_TMA_STOREES1X_NS4_17SM90_U32x4_STSM_NENS4_9Copy_AtomIJS20_SK_EEEvEEEvvEEEEvNT_6ParamsE)
	.align		4
        /*000c*/ 	.word	index@(__assertfail)
	.align		4
        /*0010*/ 	.word	0x00000000
	.align		4
        /*0014*/ 	.word	0xfffffffe
	.align		4
        /*0018*/ 	.word	0x00000000
	.align		4
        /*001c*/ 	.word	0xfffffffd
	.align		4
        /*0020*/ 	.word	0x00000000
	.align		4
        /*0024*/ 	.word	0xfffffffc


//--------------------- .nv.constant4             --------------------------
	.section	.nv.constant4,"a",@progbits
	.align	8
	.align		8
.nv.constant4:
        /*0000*/ 	.dword	__assertfail
	.align		8
        /*0008*/ 	.dword	__unnamed_1
	.align		8
        /*0010*/ 	.dword	__unnamed_2
	.align		8
        /*0018*/ 	.dword	_ZN39_INTERNAL_ec536cb6_4_k_cu_319ffbe6_27104cuda3std3__45__cpo5beginE
	.align		8
        /*0020*/ 	.dword	_ZN39_INTERNAL_ec536cb6_4_k_cu_319ffbe6_27104cuda3std3__45__cpo3endE
	.align		8
        /*0028*/ 	.dword	_ZN39_INTERNAL_ec536cb6_4_k_cu_319ffbe6_27104cuda3std3__45__cpo6cbeginE
	.align		8
        /*0030*/ 	.dword	_ZN39_INTERNAL_ec536cb6_4_k_cu_319ffbe6_27104cuda3std3__45__cpo4cendE
	.align		8
        /*0038*/ 	.dword	_ZN39_INTERNAL_ec536cb6_4_k_cu_319ffbe6_27104cuda3std3__441_GLOBAL__N__ec536cb6_4_k_cu_319ffbe6_27106ignoreE
	.align		8
        /*0040*/ 	.dword	_ZN39_INTERNAL_ec536cb6_4_k_cu_319ffbe6_27104cuda3std3__419piecewise_constructE
	.align		8
        /*0048*/ 	.dword	_ZN39_INTERNAL_ec536cb6_4_k_cu_319ffbe6_27104cuda3std3__48in_placeE
	.align		8
        /*0050*/ 	.dword	_ZN39_INTERNAL_ec536cb6_4_k_cu_319ffbe6_27104cuda3std6ranges3__45__cpo4swapE
	.align		8
        /*0058*/ 	.dword	_ZN39_INTERNAL_ec536cb6_4_k_cu_319ffbe6_27104cuda3std6ranges3__45__cpo9iter_moveE
	.align		8
        /*0060*/ 	.dword	_ZN39_INTERNAL_ec536cb6_4_k_cu_319ffbe6_27104cute7productE
	.align		8
        /*0068*/ 	.dword	_ZN39_INTERNAL_ec536cb6_4_k_cu_319ffbe6_27104cute1_E
	.align		8
        /*0070*/ 	.dword	$str$22
	.align		8
        /*0078*/ 	.dword	$str$23
	.align		8
        /*0080*/ 	.dword	$str$26
	.align		8
        /*0088*/ 	.dword	$str$27


//--------------------- .text._ZN7cutlass13device_kernelINS_4gemm6kernel13GemmUniversalIN4cute5tupleIJiiiiEEENS1_10collective13CollectiveMmaINS1_34MainloopSm90TmaGmmaWarpSpecializedILi4ENS5_IJNS4_1CILi2EEENSA_ILi1EEESC_EEENS1_35KernelTmaWarpSpecializedCooperativeEEENS5_IJNSA_ILi256EEENSA_ILi128EEENSA_ILi64EEEEEENS_6half_tENS5_IJlSC_lEEESK_SL_NS4_8TiledMMAINS4_8MMA_AtomIJNS4_4SM904GMMA26MMA_64x128x16_F32F16F16_SSILNSP_5MajorE0ELSR_0ELNSP_7ScaleInE1ELSS_1EEEEEENS4_6LayoutISD_NS5_IJSC_NSA_ILi0EEESW_EEEEENS5_IJNS4_10UnderscoreESZ_SZ_EEEEENS4_13SM90_TMA_LOADENS4_14ComposedLayoutINS4_7SwizzleILi3ELi4ELi3EEENS4_18smem_ptr_flag_bitsILi16EEENSV_INS5_IJNSA_ILi8EEESI_EEENS5_IJSI_SC_EEEEEEEvNS4_8identityENS4_23SM90_TMA_LOAD_MULTICASTES1C_vS1D_EENS_8epilogue10collective18CollectiveEpilogueINS1G_22Sm90TmaWarpSpecializedILi4ELi2ELi16ELb1ELb0EEEJSJ_NS5_IJSH_NSA_ILi32EEEEEESK_SL_SK_SL_NS1G_6fusion15FusionCallbacksIS1K_NS1N_17LinCombPerRowBiasISK_fSK_SK_fLi8ELNS_15FloatRoundStyleE2EEESJ_S1M_JEEES12_NS13_INS14_ILi2ELi4ELi3EEES17_NSV_INS5_IJS18_S1L_EEENS5_IJS1L_SC_EEEEEEENS4_17SM75_U32x4_LDSM_NENS4_14SM90_TMA_STOREES1X_NS4_17SM90_U32x4_STSM_NENS4_9Copy_AtomIJS20_SK_EEEvEEEvvEEEEvNT_6ParamsE --------------------------
	.section	.text._ZN7cutlass13device_kernelINS_4gemm6kernel13GemmUniversalIN4cute5tupleIJiiiiEEENS1_10collective13CollectiveMmaINS1_34MainloopSm90TmaGmmaWarpSpecializedILi4ENS5_IJNS4_1CILi2EEENSA_ILi1EEESC_EEENS1_35KernelTmaWarpSpecializedCooperativeEEENS5_IJNSA_ILi256EEENSA_ILi128EEENSA_ILi64EEEEEENS_6half_tENS5_IJlSC_lEEESK_SL_NS4_8TiledMMAINS4_8MMA_AtomIJNS4_4SM904GMMA26MMA_64x128x16_F32F16F16_SSILNSP_5MajorE0ELSR_0ELNSP_7ScaleInE1ELSS_1EEEEEENS4_6LayoutISD_NS5_IJSC_NSA_ILi0EEESW_EEEEENS5_IJNS4_10UnderscoreESZ_SZ_EEEEENS4_13SM90_TMA_LOADENS4_14ComposedLayoutINS4_7SwizzleILi3ELi4ELi3EEENS4_18smem_ptr_flag_bitsILi16EEENSV_INS5_IJNSA_ILi8EEESI_EEENS5_IJSI_SC_EEEEEEEvNS4_8identityENS4_23SM90_TMA_LOAD_MULTICASTES1C_vS1D_EENS_8epilogue10collective18CollectiveEpilogueINS1G_22Sm90TmaWarpSpecializedILi4ELi2ELi16ELb1ELb0EEEJSJ_NS5_IJSH_NSA_ILi32EEEEEESK_SL_SK_SL_NS1G_6fusion15FusionCallbacksIS1K_NS1N_17LinCombPerRowBiasISK_fSK_SK_fLi8ELNS_15FloatRoundStyleE2EEESJ_S1M_JEEES12_NS13_INS14_ILi2ELi4ELi3EEES17_NSV_INS5_IJS18_S1L_EEENS5_IJS1L_SC_EEEEEEENS4_17SM75_U32x4_LDSM_NENS4_14SM90_TMA_STOREES1X_NS4_17SM90_U32x4_STSM_NENS4_9Copy_AtomIJS20_SK_EEEvEEEvvEEEEvNT_6ParamsE,"ax",@progbits
	.align	128
.text._ZN7cutlass13device_kernelINS_4gemm6kernel13GemmUniversalIN4cute5tupleIJiiiiEEENS1_10collective13CollectiveMmaINS1_34MainloopSm90TmaGmmaWarpSpecializedILi4ENS5_IJNS4_1CILi2EEENSA_ILi1EEESC_EEENS1_35KernelTmaWarpSpecializedCooperativeEEENS5_IJNSA_ILi256EEENSA_ILi128EEENSA_ILi64EEEEEENS_6half_tENS5_IJlSC_lEEESK_SL_NS4_8TiledMMAINS4_8MMA_AtomIJNS4_4SM904GMMA26MMA_64x128x16_F32F16F16_SSILNSP_5MajorE0ELSR_0ELNSP_7ScaleInE1ELSS_1EEEEEENS4_6LayoutISD_NS5_IJSC_NSA_ILi0EEESW_EEEEENS5_IJNS4_10UnderscoreESZ_SZ_EEEEENS4_13SM90_TMA_LOADENS4_14ComposedLayoutINS4_7SwizzleILi3ELi4ELi3EEENS4_18smem_ptr_flag_bitsILi16EEENSV_INS5_IJNSA_ILi8EEESI_EEENS5_IJSI_SC_EEEEEEEvNS4_8identityENS4_23SM90_TMA_LOAD_MULTICASTES1C_vS1D_EENS_8epilogue10collective18CollectiveEpilogueINS1G_22Sm90TmaWarpSpecializedILi4ELi2ELi16ELb1ELb0EEEJSJ_NS5_IJSH_NSA_ILi32EEEEEESK_SL_SK_SL_NS1G_6fusion15FusionCallbacksIS1K_NS1N_17LinCombPerRowBiasISK_fSK_SK_fLi8ELNS_15FloatRoundStyleE2EEESJ_S1M_JEEES12_NS13_INS14_ILi2ELi4ELi3EEES17_NSV_INS5_IJS18_S1L_EEENS5_IJS1L_SC_EEEEEEENS4_17SM75_U32x4_LDSM_NENS4_14SM90_TMA_STOREES1X_NS4_17SM90_U32x4_STSM_NENS4_9Copy_AtomIJS20_SK_EEEvEEEvvEEEEvNT_6ParamsE:
        .type           _ZN7cutlass13device_kernelINS_4gemm6kernel13GemmUniversalIN4cute5tupleIJiiiiEEENS1_10collective13CollectiveMmaINS1_34MainloopSm90TmaGmmaWarpSpecializedILi4ENS5_IJNS4_1CILi2EEENSA_ILi1EEESC_EEENS1_35KernelTmaWarpSpecializedCooperativeEEENS5_IJNSA_ILi256EEENSA_ILi128EEENSA_ILi64EEEEEENS_6half_tENS5_IJlSC_lEEESK_SL_NS4_8TiledMMAINS4_8MMA_AtomIJNS4_4SM904GMMA26MMA_64x128x16_F32F16F16_SSILNSP_5MajorE0ELSR_0ELNSP_7ScaleInE1ELSS_1EEEEEENS4_6LayoutISD_NS5_IJSC_NSA_ILi0EEESW_EEEEENS5_IJNS4_10UnderscoreESZ_SZ_EEEEENS4_13SM90_TMA_LOADENS4_14ComposedLayoutINS4_7SwizzleILi3ELi4ELi3EEENS4_18smem_ptr_flag_bitsILi16EEENSV_INS5_IJNSA_ILi8EEESI_EEENS5_IJSI_SC_EEEEEEEvNS4_8identityENS4_23SM90_TMA_LOAD_MULTICASTES1C_vS1D_EENS_8epilogue10collective18CollectiveEpilogueINS1G_22Sm90TmaWarpSpecializedILi4ELi2ELi16ELb1ELb0EEEJSJ_NS5_IJSH_NSA_ILi32EEEEEESK_SL_SK_SL_NS1G_6fusion15FusionCallbacksIS1K_NS1N_17LinCombPerRowBiasISK_fSK_SK_fLi8ELNS_15FloatRoundStyleE2EEESJ_S1M_JEEES12_NS13_INS14_ILi2ELi4ELi3EEES17_NSV_INS5_IJS18_S1L_EEENS5_IJS1L_SC_EEEEEEENS4_17SM75_U32x4_LDSM_NENS4_14SM90_TMA_STOREES1X_NS4_17SM90_U32x4_STSM_NENS4_9Copy_AtomIJS20_SK_EEEvEEEvvEEEEvNT_6ParamsE,@function
        .size           _ZN7cutlass13device_kernelINS_4gemm6kernel13GemmUniversalIN4cute5tupleIJiiiiEEENS1_10collective13CollectiveMmaINS1_34MainloopSm90TmaGmmaWarpSpecializedILi4ENS5_IJNS4_1CILi2EEENSA_ILi1EEESC_EEENS1_35KernelTmaWarpSpecializedCooperativeEEENS5_IJNSA_ILi256EEENSA_ILi128EEENSA_ILi64EEEEEENS_6half_tENS5_IJlSC_lEEESK_SL_NS4_8TiledMMAINS4_8MMA_AtomIJNS4_4SM904GMMA26MMA_64x128x16_F32F16F16_SSILNSP_5MajorE0ELSR_0ELNSP_7ScaleInE1ELSS_1EEEEEENS4_6LayoutISD_NS5_IJSC_NSA_ILi0EEESW_EEEEENS5_IJNS4_10UnderscoreESZ_SZ_EEEEENS4_13SM90_TMA_LOADENS4_14ComposedLayoutINS4_7SwizzleILi3ELi4ELi3EEENS4_18smem_ptr_flag_bitsILi16EEENSV_INS5_IJNSA_ILi8EEESI_EEENS5_IJSI_SC_EEEEEEEvNS4_8identityENS4_23SM90_TMA_LOAD_MULTICASTES1C_vS1D_EENS_8epilogue10collective18CollectiveEpilogueINS1G_22Sm90TmaWarpSpecializedILi4ELi2ELi16ELb1ELb0EEEJSJ_NS5_IJSH_NSA_ILi32EEEEEESK_SL_SK_SL_NS1G_6fusion15FusionCallbacksIS1K_NS1N_17LinCombPerRowBiasISK_fSK_SK_fLi8ELNS_15FloatRoundStyleE2EEESJ_S1M_JEEES12_NS13_INS14_ILi2ELi4ELi3EEES17_NSV_INS5_IJS18_S1L_EEENS5_IJS1L_SC_EEEEEEENS4_17SM75_U32x4_LDSM_NENS4_14SM90_TMA_STOREES1X_NS4_17SM90_U32x4_STSM_NENS4_9Copy_AtomIJS20_SK_EEEvEEEvvEEEEvNT_6ParamsE,(.L_x_261 - _ZN7cutlass13device_kernelINS_4gemm6kernel13GemmUniversalIN4cute5tupleIJiiiiEEENS1_10collective13CollectiveMmaINS1_34MainloopSm90TmaGmmaWarpSpecializedILi4ENS5_IJNS4_1CILi2EEENSA_ILi1EEESC_EEENS1_35KernelTmaWarpSpecializedCooperativeEEENS5_IJNSA_ILi256EEENSA_ILi128EEENSA_ILi64EEEEEENS_6half_tENS5_IJlSC_lEEESK_SL_NS4_8TiledMMAINS4_8MMA_AtomIJNS4_4SM904GMMA26MMA_64x128x16_F32F16F16_SSILNSP_5MajorE0ELSR_0ELNSP_7ScaleInE1ELSS_1EEEEEENS4_6LayoutISD_NS5_IJSC_NSA_ILi0EEESW_EEEEENS5_IJNS4_10UnderscoreESZ_SZ_EEEEENS4_13SM90_TMA_LOADENS4_14ComposedLayoutINS4_7SwizzleILi3ELi4ELi3EEENS4_18smem_ptr_flag_bitsILi16EEENSV_INS5_IJNSA_ILi8EEESI_EEENS5_IJSI_SC_EEEEEEEvNS4_8identityENS4_23SM90_TMA_LOAD_MULTICASTES1C_vS1D_EENS_8epilogue10collective18CollectiveEpilogueINS1G_22Sm90TmaWarpSpecializedILi4ELi2ELi16ELb1ELb0EEEJSJ_NS5_IJSH_NSA_ILi32EEEEEESK_SL_SK_SL_NS1G_6fusion15FusionCallbacksIS1K_NS1N_17LinCombPerRowBiasISK_fSK_SK_fLi8ELNS_15FloatRoundStyleE2EEESJ_S1M_JEEES12_NS13_INS14_ILi2ELi4ELi3EEES17_NSV_INS5_IJS18_S1L_EEENS5_IJS1L_SC_EEEEEEENS4_17SM75_U32x4_LDSM_NENS4_14SM90_TMA_STOREES1X_NS4_17SM90_U32x4_STSM_NENS4_9Copy_AtomIJS20_SK_EEEvEEEvvEEEEvNT_6ParamsE)
        .other          _ZN7cutlass13device_kernelINS_4gemm6kernel13GemmUniversalIN4cute5tupleIJiiiiEEENS1_10collective13CollectiveMmaINS1_34MainloopSm90TmaGmmaWarpSpecializedILi4ENS5_IJNS4_1CILi2EEENSA_ILi1EEESC_EEENS1_35KernelTmaWarpSpecializedCooperativeEEENS5_IJNSA_ILi256EEENSA_ILi128EEENSA_ILi64EEEEEENS_6half_tENS5_IJlSC_lEEESK_SL_NS4_8TiledMMAINS4_8MMA_AtomIJNS4_4SM904GMMA26MMA_64x128x16_F32F16F16_SSILNSP_5MajorE0ELSR_0ELNSP_7ScaleInE1ELSS_1EEEEEENS4_6LayoutISD_NS5_IJSC_NSA_ILi0EEESW_EEEEENS5_IJNS4_10UnderscoreESZ_SZ_EEEEENS4_13SM90_TMA_LOADENS4_14ComposedLayoutINS4_7SwizzleILi3ELi4ELi3EEENS4_18smem_ptr_flag_bitsILi16EEENSV_INS5_IJNSA_ILi8EEESI_EEENS5_IJSI_SC_EEEEEEEvNS4_8identityENS4_23SM90_TMA_LOAD_MULTICASTES1C_vS1D_EENS_8epilogue10collective18CollectiveEpilogueINS1G_22Sm90TmaWarpSpecializedILi4ELi2ELi16ELb1ELb0EEEJSJ_NS5_IJSH_NSA_ILi32EEEEEESK_SL_SK_SL_NS1G_6fusion15FusionCallbacksIS1K_NS1N_17LinCombPerRowBiasISK_fSK_SK_fLi8ELNS_15FloatRoundStyleE2EEESJ_S1M_JEEES12_NS13_INS14_ILi2ELi4ELi3EEES17_NSV_INS5_IJS18_S1L_EEENS5_IJS1L_SC_EEEEEEENS4_17SM75_U32x4_LDSM_NENS4_14SM90_TMA_STOREES1X_NS4_17SM90_U32x4_STSM_NENS4_9Copy_AtomIJS20_SK_EEEvEEEvvEEEEvNT_6ParamsE,@"STO_CUDA_ENTRY STV_DEFAULT"
_ZN7cutlass13device_kernelINS_4gemm6kernel13GemmUniversalIN4cute5tupleIJiiiiEEENS1_10collective13CollectiveMmaINS1_34MainloopSm90TmaGmmaWarpSpecializedILi4ENS5_IJNS4_1CILi2EEENSA_ILi1EEESC_EEENS1_35KernelTmaWarpSpecializedCooperativeEEENS5_IJNSA_ILi256EEENSA_ILi128EEENSA_ILi64EEEEEENS_6half_tENS5_IJlSC_lEEESK_SL_NS4_8TiledMMAINS4_8MMA_AtomIJNS4_4SM904GMMA26MMA_64x128x16_F32F16F16_SSILNSP_5MajorE0ELSR_0ELNSP_7ScaleInE1ELSS_1EEEEEENS4_6LayoutISD_NS5_IJSC_NSA_ILi0EEESW_EEEEENS5_IJNS4_10UnderscoreESZ_SZ_EEEEENS4_13SM90_TMA_LOADENS4_14ComposedLayoutINS4_7SwizzleILi3ELi4ELi3EEENS4_18smem_ptr_flag_bitsILi16EEENSV_INS5_IJNSA_ILi8EEESI_EEENS5_IJSI_SC_EEEEEEEvNS4_8identityENS4_23SM90_TMA_LOAD_MULTICASTES1C_vS1D_EENS_8epilogue10collective18CollectiveEpilogueINS1G_22Sm90TmaWarpSpecializedILi4ELi2ELi16ELb1ELb0EEEJSJ_NS5_IJSH_NSA_ILi32EEEEEESK_SL_SK_SL_NS1G_6fusion15FusionCallbacksIS1K_NS1N_17LinCombPerRowBiasISK_fSK_SK_fLi8ELNS_15FloatRoundStyleE2EEESJ_S1M_JEEES12_NS13_INS14_ILi2ELi4ELi3EEES17_NSV_INS5_IJS18_S1L_EEENS5_IJS1L_SC_EEEEEEENS4_17SM75_U32x4_LDSM_NENS4_14SM90_TMA_STOREES1X_NS4_17SM90_U32x4_STSM_NENS4_9Copy_AtomIJS20_SK_EEEvEEEvvEEEEvNT_6ParamsE:
[----:B------:R-:W1:Y:S01]  /*0000*/  LDC R1, c[0x0][0x28] ;  /* 0x00000a00ff017b82 */ /* 0x000e620000000800 */
[----:B------:R-:W2:Y:S07]  /*0010*/  S2R R18, SR_TID.X ;  /* 0x0000000000127919 */ /* 0x000eae0000002100 */
[----:B------:R-:W3:Y:S01]  /*0020*/  LDC.64 R4, c[0x0][0x588] ;  /* 0x00016200ff047b82 */ /* 0x000ee20000000a00 */
[----:B------:R-:W-:Y:S01]  /*0030*/  ELECT P0, URZ, PT ;  /* 0x00000000003f782f */ /* 0x000fe20003800000 */
[----:B------:R-:W-:Y:S01]  /*0040*/  BSSY B0, `(.L_x_0) ;  /* 0x0000016000007945 */ /* 0x000fe20003800000 */
[----:B--2---:R-:W-:-:S02]  /*0050*/  SHF.R.U32.HI R2, RZ, 0x5, R18 ;  /* 0x00000005ff027819 */ /* 0x004fc40000011612 */
[----:B------:R-:W-:-:S03]  /*0060*/  SHF.R.U32.HI R6, RZ, 0x7, R18 ;  /* 0x00000007ff067819 */ /* 0x000fc60000011612 */
[----:B------:R-:W2:Y:S04]  /*0070*/  SHFL.IDX PT, R0, R2, RZ, 0x1f ;  /* 0x00001fff02007589 */ /* 0x000ea800000e0000 */
[----:B------:R4:W1:Y:S01]  /*0080*/  SHFL.IDX PT, R10, R6, RZ, 0x1f ;  /* 0x00001fff060a7589 */ /* 0x00086200000e0000 */
[----:B--2---:R-:W-:Y:S02]  /*0090*/  ISETP.NE.OR P0, PT, R0, RZ, !P0 ;  /* 0x000000ff0000720c */ /* 0x004fe40004705670 */
[----:B------:R-:W-:-:S11]  /*00a0*/  SHF.R.S32.HI R3, RZ, 0x1f, R0 ;  /* 0x0000001fff037819 */ /* 0x000fd60000011400 */
[----:B-1-34-:R-:W-:Y:S05]  /*00b0*/  @P0 BRA `(.L_x_1) ;  /* 0x0000000000380947 */ /* 0x01afea0003800000 */
[----:B------:R-:W-:Y:S02]  /*00c0*/  ULDC.64 UR4, c[0x0][0x198] ;  /* 0x0000660000047ab9 */ /* 0x000fe40000000a00 */
[----:B------:R-:W-:Y:S02]  /*00d0*/  UIADD3 UR6, UP0, UR4, 0xf0, URZ ;  /* 0x000000f004067890 */ /* 0x000fe4000ff1e03f */
[----:B------:R-:W-:Y:S02]  /*00e0*/  UIADD3 UR8, UP1, UR4, 0x1f0, URZ ;  /* 0x000001f004087890 */ /* 0x000fe4000ff3e03f */
[----:B------:R-:W-:Y:S02]  /*00f0*/  UIADD3 UR10, UP2, UR4, 0x3f0, URZ ;  /* 0x000003f0040a7890 */ /* 0x000fe4000ff5e03f */
[----:B------:R-:W-:Y:S02]  /*0100*/  UIADD3 UR4, UP3, UR4, 0x4f0, URZ ;  /* 0x000004f004047890 */ /* 0x000fe4000ff7e03f */
[----:B------:R-:W-:-:S02]  /*0110*/  UIADD3.X UR7, URZ, UR5, URZ, UP0, !UPT ;  /* 0x000000053f077290 */ /* 0x000fc400087fe43f */
[----:B------:R-:W-:Y:S02]  /*0120*/  UIADD3.X UR9, URZ, UR5, URZ, UP1, !UPT ;  /* 0x000000053f097290 */ /* 0x000fe40008ffe43f */
[----:B------:R-:W-:Y:S02]  /*0130*/  UIADD3.X UR11, URZ, UR5, URZ, UP2, !UPT ;  /* 0x000000053f0b7290 */ /* 0x000fe400097fe43f */
[----:B------:R-:W-:-:S03]  /*0140*/  UIADD3.X UR5, URZ, UR5, URZ, UP3, !UPT ;  /* 0x000000053f057290 */ /* 0x000fc60009ffe43f */
[----:B------:R1:W-:Y:S02]  /*0150*/  UTMACCTL.PF [UR6] ;  /* 0x00000000060079b9 */ /* 0x0003e40008040000 */
[----:B------:R1:W-:Y:S02]  /*0160*/  UTMACCTL.PF [UR8] ;  /* 0x00000000080079b9 */ /* 0x0003e40008040000 */
[----:B------:R1:W-:Y:S02]  /*0170*/  UTMACCTL.PF [UR10] ;  /* 0x000000000a0079b9 */ /* 0x0003e40008040000 */
[----:B------:R1:W-:Y:S02]  /*0180*/  UTMACCTL.PF [UR4] ;  /* 0x00000000040079b9 */ /* 0x0003e40008040000 */
[----:B-1----:R-:W-:Y:S01]  /*0190*/  NOP ;  /* 0x0000000000007918 */ /* 0x002fe20000000000 */
.L_x_1:
[----:B------:R-:W-:Y:S05]  /*01a0*/  BSYNC B0 ;  /* 0x0000000000007941 */ /* 0x000fea0003800000 */
.L_x_0:
[----:B------:R-:W-:Y:S01]  /*01b0*/  ULDC.64 UR4, c[0x0][0x590] ;  /* 0x0001640000047ab9 */ /* 0x000fe20000000a00 */
[----:B------:R-:W-:Y:S01]  /*01c0*/  LEA.HI R3, R3, R0, RZ, 0x2 ;  /* 0x0000000003037211 */ /* 0x000fe200078f10ff */
[----:B------:R-:W-:Y:S01]  /*01d0*/  ULDC.64 UR42, c[0x0][0x208] ;  /* 0x00008200002a7ab9 */ /* 0x000fe20000000a00 */
[----:B------:R-:W-:Y:S01]  /*01e0*/  ISETP.NE.U32.AND P1, PT, RZ, UR4, PT ;  /* 0x00000004ff007c0c */ /* 0x000fe2000bf25070 */
[----:B------:R-:W-:Y:S01]  /*01f0*/  IMAD.MOV.U32 R6, RZ, RZ, R4 ;  /* 0x000000ffff067224 */ /* 0x000fe200078e0004 */
[----:B------:R-:W-:Y:S01]  /*0200*/  LOP3.LUT R3, R3, 0xfffffffc, RZ, 0xc0, !PT ;  /* 0xfffffffc03037812 */ /* 0x000fe200078ec0ff */
[----:B------:R-:W-:Y:S01]  /*0210*/  IMAD.MOV.U32 R7, RZ, RZ, R5 ;  /* 0x000000ffff077224 */ /* 0x000fe200078e0005 */
[----:B------:R-:W-:Y:S02]  /*0220*/  ISETP.NE.AND.EX P2, PT, RZ, UR5, PT, P1 ;  /* 0x00000005ff007c0c */ /* 0x000fe4000bf45310 */
[----:B------:R-:W-:Y:S01]  /*0230*/  PRMT R8, RZ, 0x7610, R8 ;  /* 0x00007610ff087816 */ /* 0x000fe20000000008 */
[----:B------:R-:W-:-:S10]  /*0240*/  IMAD.IADD R0, R0, 0x1, -R3 ;  /* 0x0000000100007824 */ /* 0x000fd400078e0a03 */
[----:B------:R-:W-:Y:S05]  /*0250*/  @P2 BRA `(.L_x_2) ;  /* 0x0000000000302947 */ /* 0x000fea0003800000 */
[----:B------:R-:W-:Y:S02]  /*0260*/  ULDC.64 UR6, c[0x0][0x588] ;  /* 0x0001620000067ab9 */ /* 0x000fe40000000a00 */
[----:B------:R-:W-:-:S04]  /*0270*/  ISETP.NE.U32.AND P0, PT, RZ, UR6, PT ;  /* 0x00000006ff007c0c */ /* 0x000fc8000bf05070 */
[----:B------:R-:W-:-:S13]  /*0280*/  ISETP.NE.AND.EX P0, PT, RZ, UR7, PT, P0 ;  /* 0x00000007ff007c0c */ /* 0x000fda000bf05300 */
[----:B------:R-:W-:Y:S05]  /*0290*/  @!P0 BRA `(.L_x_3) ;  /* 0x0000000000108947 */ /* 0x000fea0003800000 */
[----:B------:R-:W2:Y:S01]  /*02a0*/  LDG.E R3, desc[UR42][R6.64] ;  /* 0x0000002a06037981 */ /* 0x000ea2000c1e1900 */
[----:B------:R-:W-:Y:S02]  /*02b0*/  MOV R8, 0x1 ;  /* 0x0000000100087802 */ /* 0x000fe40000000f00 */
[----:B--2---:R-:W-:Y:S01]  /*02c0*/  FSETP.NEU.AND P3, PT, R3, RZ, PT ;  /* 0x000000ff0300720b */ /* 0x004fe20003f6d000 */
[----:B------:R-:W-:-:S12]  /*02d0*/  BRA `(.L_x_2) ;  /* 0x0000000000107947 */ /* 0x000fd80003800000 */
.L_x_3:
[----:B------:R-:W-:Y:S01]  /*02e0*/  ULDC UR6, c[0x0][0x580] ;  /* 0x0001600000067ab9 */ /* 0x000fe20000000800 */
[----:B------:R-:W-:Y:S01]  /*02f0*/  IMAD.MOV.U32 R8, RZ, RZ, 0x1 ;  /* 0x00000001ff087424 */ /* 0x000fe200078e00ff */
[----:B------:R-:W-:Y:S02]  /*0300*/  FSETP.NEU.AND P3, PT, RZ, UR6, PT ;  /* 0x00000006ff007c0b */ /* 0x000fe4000bf6d000 */
[----:B------:R-:W-:-:S11]  /*0310*/  CS2R R6, SRZ ;  /* 0x0000000000067805 */ /* 0x000fd6000001ff00 */
.L_x_2:
[----:B------:R-:W-:Y:S01]  /*0320*/  ISETP.NE.U32.AND P0, PT, R6, RZ, PT ;  /* 0x000000ff0600720c */ /* 0x000fe20003f05070 */
[----:B------:R-:W-:Y:S01]  /*0330*/  IMAD.MOV.U32 R3, RZ, RZ, 0x1 ;  /* 0x00000001ff037424 */ /* 0x000fe200078e00ff */
[----:B------:R-:W-:Y:S02]  /*0340*/  ISETP.NE.AND.EX P1, PT, RZ, UR5, PT, P1 ;  /* 0x00000005ff007c0c */ /* 0x000fe4000bf25310 */
[----:B------:R-:W-:-:S13]  /*0350*/  ISETP.NE.AND.EX P0, PT, R7, RZ, PT, P0 ;  /* 0x000000ff0700720c */ /* 0x000fda0003f05300 */
[----:B------:R-:W-:Y:S05]  /*0360*/  @P0 BRA P1, `(.L_x_4) ;  /* 0x0000000000300947 */ /* 0x000fea0000800000 */
[----:B------:R-:W-:Y:S02]  /*0370*/  ISETP.NE.U32.AND P1, PT, RZ, UR4, PT ;  /* 0x00000004ff007c0c */ /* 0x000fe4000bf25070 */
[----:B------:R-:W-:Y:S02]  /*0380*/  ISETP.NE.U32.AND P0, PT, R6, RZ, PT ;  /* 0x000000ff0600720c */ /* 0x000fe40003f05070 */
[----:B------:R-:W-:Y:S02]  /*0390*/  ISETP.NE.AND.EX P1, PT, RZ, UR5, PT, P1 ;  /* 0x00000005ff007c0c */ /* 0x000fe4000bf25310 */
[----:B------:R-:W-:Y:S02]  /*03a0*/  PRMT R3, R8, 0x9910, RZ ;  /* 0x0000991008037816 */ /* 0x000fe400000000ff */
[----:B------:R-:W-:Y:S02]  /*03b0*/  ISETP.NE.AND.EX P0, PT, R7, RZ, PT, P0 ;  /* 0x000000ff0700720c */ /* 0x000fe40003f05300 */
[----:B------:R-:W-:-:S02]  /*03c0*/  ISETP.NE.AND P4, PT, R3, RZ, PT ;  /* 0x000000ff0300720c */ /* 0x000fc40003f85270 */
[----:B------:R-:W-:Y:S02]  /*03d0*/  SEL R6, RZ, 0xffffffff, P3 ;  /* 0xffffffffff067807 */ /* 0x000fe40001800000 */
[----:B------:R-:W-:-:S04]  /*03e0*/  SEL R3, RZ, 0xffffffff, P0 ;  /* 0xffffffffff037807 */ /* 0x000fc80000000000 */
[----:B------:R-:W-:-:S04]  /*03f0*/  @P1 SEL R6, R3, R6, !P4 ;  /* 0x0000000603061207 */ /* 0x000fc80006000000 */
[----:B------:R-:W-:-:S04]  /*0400*/  LOP3.LUT R6, R6, 0x1, RZ, 0xc0, !PT ;  /* 0x0000000106067812 */ /* 0x000fc800078ec0ff */
[----:B------:R-:W-:-:S04]  /*0410*/  ISETP.NE.U32.AND P0, PT, R6, 0x1, PT ;  /* 0x000000010600780c */ /* 0x000fc80003f05070 */
[----:B------:R-:W-:-:S09]  /*0420*/  SEL R3, RZ, 0x1, !P0 ;  /* 0x00000001ff037807 */ /* 0x000fd20004000000 */
.L_x_4:
[----:B------:R-:W1:Y:S02]  /*0430*/  SHFL.IDX PT, R7, R2, RZ, 0x1f ;  /* 0x00001fff02077589 */ /* 0x000e6400000e0000 */
[----:B-1----:R-:W-:-:S13]  /*0440*/  ISETP.NE.AND P0, PT, R7, RZ, PT ;  /* 0x000000ff0700720c */ /* 0x002fda0003f05270 */
[----:B------:R-:W-:Y:S05]  /*0450*/  @P0 BRA `(.L_x_5) ;  /* 0x0000000000580947 */ /* 0x000fea0003800000 */
[----:B------:R-:W1:Y:S01]  /*0460*/  S2UR UR8, SR_CgaCtaId ;  /* 0x00000000000879c3 */ /* 0x000e620000008800 */
[----:B------:R-:W-:Y:S01]  /*0470*/  UMOV UR4, 0x400 ;  /* 0x0000040000047882 */ /* 0x000fe20000000000 */
[----:B------:R-:W-:Y:S01]  /*0480*/  UMOV UR5, 0x1 ;  /* 0x0000000100057882 */ /* 0x000fe20000000000 */
[----:B------:R-:W-:Y:S01]  /*0490*/  UMOV UR6, 0x4 ;  /* 0x0000000400067882 */ /* 0x000fe20000000000 */
[----:B------:R-:W-:Y:S01]  /*04a0*/  ELECT P0, URZ, PT ;  /* 0x00000000003f782f */ /* 0x000fe20003800000 */
[----:B------:R-:W-:-:S04]  /*04b0*/  UIADD3 UR6, -UR6, 0x100000, URZ ;  /* 0x0010000006067890 */ /* 0x000fc8000fffe13f */
[----:B------:R-:W-:Y:S02]  /*04c0*/  USHF.L.U32 UR7, UR6, 0xb, URZ ;  /* 0x0000000b06077899 */ /* 0x000fe4000800063f */
[----:B------:R-:W-:Y:S02]  /*04d0*/  USHF.L.U32 UR6, UR6, 0x1, URZ ;  /* 0x0000000106067899 */ /* 0x000fe4000800063f */
[----:B-1----:R-:W-:Y:S02]  /*04e0*/  ULEA UR8, UR8, UR4, 0x18 ;  /* 0x0000000408087291 */ /* 0x002fe4000f8ec03f */
[----:B------:R-:W-:-:S04]  /*04f0*/  UIADD3 UR4, -UR5, 0x100000, URZ ;  /* 0x0010000005047890 */ /* 0x000fc8000fffe13f */
[----:B------:R-:W-:Y:S02]  /*0500*/  USHF.L.U32 UR5, UR4, 0xb, URZ ;  /* 0x0000000b04057899 */ /* 0x000fe4000800063f */
[----:B------:R-:W-:Y:S01]  /*0510*/  USHF.L.U32 UR4, UR4, 0x1, URZ ;  /* 0x0000000104047899 */ /* 0x000fe2000800063f */
[----:B------:R-:W1:Y:S11]  /*0520*/  FENCE.VIEW.ASYNC.S ;  /* 0x00000000000073c6 */ /* 0x000e760000000000 */
[----:B-1----:R1:W2:Y:S01]  /*0530*/  SYNCS.EXCH.64 URZ, [UR8], UR4 ;  /* 0x00000004083f75b2 */ /* 0x0022a20008000100 */
[----:B------:R1:W3:Y:S01]  /*0540*/  SYNCS.EXCH.64 URZ, [UR8+0x20], UR6 ;  /* 0x00002006083f75b2 */ /* 0x0002e20008000100 */
[----:B------:R1:W4:Y:S01]  /*0550*/  SYNCS.EXCH.64 URZ, [UR8+0x8], UR4 ;  /* 0x00000804083f75b2 */ /* 0x0003220008000100 */
[----:B------:R1:W1:Y:S01]  /*0560*/  SYNCS.EXCH.64 URZ, [UR8+0x28], UR6 ;  /* 0x00002806083f75b2 */ /* 0x0002620008000100 */
[----:B------:R1:W1:Y:S01]  /*0570*/  SYNCS.EXCH.64 URZ, [UR8+0x10], UR4 ;  /* 0x00001004083f75b2 */ /* 0x0002620008000100 */
[----:B------:R1:W1:Y:S01]  /*0580*/  SYNCS.EXCH.64 URZ, [UR8+0x30], UR6 ;  /* 0x00003006083f75b2 */ /* 0x0002620008000100 */
[----:B------:R1:W1:Y:S01]  /*0590*/  SYNCS.EXCH.64 URZ, [UR8+0x18], UR4 ;  /* 0x00001804083f75b2 */ /* 0x0002620008000100 */
[----:B------:R1:W1:Y:S01]  /*05a0*/  SYNCS.EXCH.64 URZ, [UR8+0x38], UR6 ;  /* 0x00003806083f75b2 */ /* 0x0002620008000100 */
[----:B------:R-:W-:Y:S01]  /*05b0*/  NOP ;  /* 0x0000000000007918 */ /* 0x000fe20000000000 */
.L_x_5:
[----:B------:R-:W5:Y:S01]  /*05c0*/  SHFL.IDX PT, R6, R2, RZ, 0x1f ;  /* 0x00001fff02067589 */ /* 0x000f6200000e0000 */
[----:B------:R-:W-:Y:S01]  /*05d0*/  NOP ;  /* 0x0000000000007918 */ /* 0x000fe20000000000 */
[----:B-----5:R-:W-:-:S13]  /*05e0*/  ISETP.NE.AND P0, PT, R6, RZ, PT ;  /* 0x000000ff0600720c */ /* 0x020fda0003f05270 */
[----:B------:R-:W-:Y:S05]  /*05f0*/  @P0 BRA `(.L_x_6) ;  /* 0x0000000000580947 */ /* 0x000fea0003800000 */
[----:B-1----:R-:W1:Y:S01]  /*0600*/  S2UR UR5, SR_CgaCtaId ;  /* 0x00000000000579c3 */ /* 0x002e620000008800 */
[----:B------:R-:W-:Y:S01]  /*0610*/  UMOV UR4, 0x400 ;  /* 0x0000040000047882 */ /* 0x000fe20000000000 */
[----:B------:R-:W-:Y:S01]  /*0620*/  UMOV UR6, 0x20 ;  /* 0x0000002000067882 */ /* 0x000fe20000000000 */
[----:B------:R-:W-:Y:S01]  /*0630*/  UMOV UR7, 0x100 ;  /* 0x0000010000077882 */ /* 0x000fe20000000000 */
[----:B------:R-:W-:Y:S01]  /*0640*/  ELECT P0, URZ, PT ;  /* 0x00000000003f782f */ /* 0x000fe20003800000 */
[----:B-1----:R-:W-:Y:S02]  /*0650*/  ULEA UR8, UR5, UR4, 0x18 ;  /* 0x0000000405087291 */ /* 0x002fe4000f8ec03f */
[----:B------:R-:W-:-:S04]  /*0660*/  UIADD3 UR4, -UR6, 0x100000, URZ ;  /* 0x0010000006047890 */ /* 0x000fc8000fffe13f */
[----:B------:R-:W-:Y:S02]  /*0670*/  USHF.L.U32 UR5, UR4, 0xb, URZ ;  /* 0x0000000b04057899 */ /* 0x000fe4000800063f */
[----:B------:R-:W-:Y:S02]  /*0680*/  USHF.L.U32 UR4, UR4, 0x1, URZ ;  /* 0x0000000104047899 */ /* 0x000fe4000800063f */
[----:B------:R-:W-:-:S04]  /*0690*/  UIADD3 UR6, -UR7, 0x100000, URZ ;  /* 0x0010000007067890 */ /* 0x000fc8000fffe13f */
[----:B------:R-:W-:Y:S02]  /*06a0*/  USHF.L.U32 UR7, UR6, 0xb, URZ ;  /* 0x0000000b06077899 */ /* 0x000fe4000800063f */
[----:B------:R-:W-:Y:S01]  /*06b0*/  USHF.L.U32 UR6, UR6, 0x1, URZ ;  /* 0x0000000106067899 */ /* 0x000fe2000800063f */
[----:B------:R-:W1:Y:S03]  /*06c0*/  FENCE.VIEW.ASYNC.S ;  /* 0x00000000000073c6 */ /* 0x000e660000000000 */
[----:B-1----:R1:W1:Y:S08]  /*06d0*/  SYNCS.EXCH.64 URZ, [UR8+0x40], UR4 ;  /* 0x00004004083f75b2 */ /* 0x0022700008000100 */
[----:B------:R1:W1:Y:S01]  /*06e0*/  SYNCS.EXCH.64 URZ, [UR8+0x60], UR6 ;  /* 0x00006006083f75b2 */ /* 0x0002620008000100 */
[----:B------:R1:W1:Y:S01]  /*06f0*/  SYNCS.EXCH.64 URZ, [UR8+0x48], UR4 ;  /* 0x00004804083f75b2 */ /* 0x0002620008000100 */
[----:B------:R1:W1:Y:S01]  /*0700*/  SYNCS.EXCH.64 URZ, [UR8+0x68], UR6 ;  /* 0x00006806083f75b2 */ /* 0x0002620008000100 */
[----:B------:R1:W1:Y:S01]  /*0710*/  SYNCS.EXCH.64 URZ, [UR8+0x50], UR4 ;  /* 0x00005004083f75b2 */ /* 0x0002620008000100 */
[----:B------:R1:W1:Y:S01]  /*0720*/  SYNCS.EXCH.64 URZ, [UR8+0x70], UR6 ;  /* 0x00007006083f75b2 */ /* 0x0002620008000100 */
[----:B------:R1:W1:Y:S01]  /*0730*/  SYNCS.EXCH.64 URZ, [UR8+0x58], UR4 ;  /* 0x00005804083f75b2 */ /* 0x0002620008000100 */
[----:B------:R1:W1:Y:S01]  /*0740*/  SYNCS.EXCH.64 URZ, [UR8+0x78], UR6 ;  /* 0x00007806083f75b2 */ /* 0x0002620008000100 */
[----:B------:R-:W-:Y:S01]  /*0750*/  NOP ;  /* 0x0000000000007918 */ /* 0x000fe20000000000 */
.L_x_6:
[----:B------:R-:W-:Y:S01]  /*0760*/  SHF.R.S32.HI R9, RZ, 0x1f, R18 ;  /* 0x0000001fff097819 */ /* 0x000fe20000011412 */
[----:B------:R-:W5:Y:S01]  /*0770*/  SHFL.IDX PT, R2, R2, RZ, 0x1f ;  /* 0x00001fff02027589 */ /* 0x000f6200000e0000 */
[----:B-1----:R-:W1:Y:S01]  /*0780*/  S2UR UR8, SR_CTAID.X ;  /* 0x00000000000879c3 */ /* 0x002e620000002500 */
[----:B------:R-:W-:Y:S02]  /*0790*/  ELECT P0, URZ, PT ;  /* 0x00000000003f782f */ /* 0x000fe40003800000 */
[----:B------:R-:W-:Y:S01]  /*07a0*/  LEA.HI R9, R9, R18, RZ, 0x7 ;  /* 0x0000001209097211 */ /* 0x000fe200078f38ff */
[----:B------:R-:W2:Y:S01]  /*07b0*/  S2R R6, SR_CTAID.Y ;  /* 0x0000000000067919 */ /* 0x000ea20000002600 */
[----:B------:R-:W-:Y:S01]  /*07c0*/  SHF.R.S32.HI R12, RZ, 0x1f, R7 ;  /* 0x0000001fff0c7819 */ /* 0x000fe20000011407 */
[----:B------:R-:W-:Y:S01]  /*07d0*/  ULDC UR4, c[0x0][0x150] ;  /* 0x0000540000047ab9 */ /* 0x000fe20000000800 */
[----:B------:R-:W-:Y:S01]  /*07e0*/  LOP3.LUT R9, R9, 0xffffff80, RZ, 0xc0, !PT ;  /* 0xffffff8009097812 */ /* 0x000fe200078ec0ff */
[----:B------:R-:W-:Y:S01]  /*07f0*/  IMAD.MOV.U32 R152, RZ, RZ, 0x1 ;  /* 0x00000001ff987424 */ /* 0x000fe200078e00ff */
[----:B------:R-:W-:Y:S01]  /*0800*/  LEA.HI R12, R12, R7, RZ, 0x2 ;  /* 0x000000070c0c7211 */ /* 0x000fe200078f10ff */
[----:B------:R-:W-:Y:S01]  /*0810*/  NOP ;  /* 0x0000000000007918 */ /* 0x000fe20000000000 */
[----:B------:R-:W-:Y:S01]  /*0820*/  ISETP.NE.AND P4, PT, R0, RZ, PT ;  /* 0x000000ff0000720c */ /* 0x000fe20003f85270 */
[----:B------:R-:W-:Y:S01]  /*0830*/  IMAD.IADD R11, R18, 0x1, -R9 ;  /* 0x00000001120b7824 */ /* 0x000fe200078e0a09 */
[----:B------:R-:W-:Y:S01]  /*0840*/  LOP3.LUT R12, R12, 0x3ffffffc, RZ, 0xc0, !PT ;  /* 0x3ffffffc0c0c7812 */ /* 0x000fe200078ec0ff */
[----:B------:R-:W-:Y:S01]  /*0850*/  UMOV UR38, 0x1 ;  /* 0x0000000100267882 */ /* 0x000fe20000000000 */
[----:B------:R-:W-:-:S02]  /*0860*/  ISETP.NE.AND P5, PT, R10, RZ, PT ;  /* 0x000000ff0a00720c */ /* 0x000fc40003fa5270 */
[----:B------:R-:W-:Y:S02]  /*0870*/  SHF.R.S32.HI R8, RZ, 0x1f, R11 ;  /* 0x0000001fff087819 */ /* 0x000fe4000001140b */
[----:B------:R-:W-:Y:S02]  /*0880*/  IADD3 R12, R7, -R12, RZ ;  /* 0x8000000c070c7210 */ /* 0x000fe40007ffe0ff */
[----:B------:R-:W-:Y:S02]  /*0890*/  LEA.HI R8, R8, R11, RZ, 0x3 ;  /* 0x0000000b08087211 */ /* 0x000fe400078f18ff */
[----:B-----5:R-:W-:Y:S02]  /*08a0*/  ISETP.NE.OR P0, PT, R2, RZ, !P0 ;  /* 0x000000ff0200720c */ /* 0x020fe40004705670 */
[----:B-1----:R-:W-:Y:S02]  /*08b0*/  I2FP.F32.U32 R13, UR8 ;  /* 0x00000008000d7c45 */ /* 0x002fe40008201000 */
[----:B------:R-:W-:-:S02]  /*08c0*/  SHF.R.S32.HI R2, RZ, 0x3, R8 ;  /* 0x00000003ff027819 */ /* 0x000fc40000011408 */
[----:B------:R-:W-:Y:S01]  /*08d0*/  SHF.R.S32.HI R9, RZ, 0x1f, R8 ;  /* 0x0000001fff097819 */ /* 0x000fe20000011408 */
[----:B------:R-:W-:Y:S01]  /*08e0*/  FMUL R13, R13, UR4 ;  /* 0x000000040d0d7c20 */ /* 0x000fe20008400000 */
[----:B------:R-:W1:Y:S01]  /*08f0*/  LDC R8, c[0x0][0x144] ;  /* 0x00005100ff087b82 */ /* 0x000e620000000800 */
[----:B------:R-:W-:Y:S01]  /*0900*/  ULDC UR4, c[0x0][0x154] ;  /* 0x0000550000047ab9 */ /* 0x000fe20000000800 */
[----:B------:R-:W-:Y:S02]  /*0910*/  LEA.HI R9, R9, R2, RZ, 0x2 ;  /* 0x0000000209097211 */ /* 0x000fe400078f10ff */
[----:B--2---:R-:W-:Y:S01]  /*0920*/  I2FP.F32.U32 R14, R6 ;  /* 0x00000006000e7245 */ /* 0x004fe20000201000 */
[----:B------:R-:W2:Y:S01]  /*0930*/  F2I.U32.TRUNC.NTZ R13, R13 ;  /* 0x0000000d000d7305 */ /* 0x000ea2000020f000 */
[----:B------:R-:W-:Y:S01]  /*0940*/  LOP3.LUT R9, R9, 0xfffffffc, RZ, 0xc0, !PT ;  /* 0xfffffffc09097812 */ /* 0x000fe200078ec0ff */
[----:B------:R-:W-:Y:S01]  /*0950*/  VOTEU.ALL UP0, P0 ;  /* 0x00000000003f7886 */ /* 0x000fe20000000000 */
[----:B------:R-:W-:Y:S01]  /*0960*/  VOTEU.ALL UP1, P0 ;  /* 0x00000000003f7886 */ /* 0x000fe20000020000 */
[----:B------:R-:W-:Y:S01]  /*0970*/  FMUL R14, R14, UR4 ;  /* 0x000000040e0e7c20 */ /* 0x000fe20008400000 */
[----:B------:R-:W-:Y:S01]  /*0980*/  UMOV UR4, 0x20 ;  /* 0x0000002000047882 */ /* 0x000fe20000000000 */
[----:B------:R-:W-:Y:S01]  /*0990*/  IMAD.IADD R9, R2, 0x1, -R9 ;  /* 0x0000000102097824 */ /* 0x000fe200078e0a09 */
[----:B------:R-:W5:Y:S01]  /*09a0*/  @!UP0 S2UR UR7, SR_CgaCtaId ;  /* 0x00000000000789c3 */ /* 0x000f620000008800 */
[----:B------:R-:W-:Y:S01]  /*09b0*/  @!UP0 UMOV UR6, 0x400 ;  /* 0x0000040000068882 */ /* 0x000fe20000000000 */
[----:B------:R-:W-:-:S04]  /*09c0*/  @!UP0 UIADD3 UR4, -UR4, 0x100000, URZ ;  /* 0x0010000004048890 */ /* 0x000fc8000fffe13f */
[----:B------:R-:W-:Y:S02]  /*09d0*/  @!UP0 USHF.L.U32 UR5, UR4, 0xb, URZ ;  /* 0x0000000b04058899 */ /* 0x000fe4000800063f */
[----:B------:R-:W-:Y:S01]  /*09e0*/  @!UP0 USHF.L.U32 UR4, UR4, 0x1, URZ ;  /* 0x0000000104048899 */ /* 0x000fe2000800063f */
[----:B------:R-:W-:Y:S01]  /*09f0*/  IMAD R12, R12, 0x4, R9 ;  /* 0x000000040c0c7824 */ /* 0x000fe200078e0209 */
[----:B------:R-:W3:Y:S03]  /*0a00*/  F2I.U32.TRUNC.NTZ R14, R14 ;  /* 0x0000000e000e7305 */ /* 0x000ee6000020f000 */
[C---:B------:R-:W-:Y:S01]  /*0a10*/  IMAD.SHL.U32 R153, R12.reuse, 0x4, RZ ;  /* 0x000000040c997824 */ /* 0x040fe200078e00ff */
[----:B------:R-:W-:Y:S01]  /*0a20*/  LEA.HI R2, R12, R12, RZ, 0x1 ;  /* 0x0000000c0c027211 */ /* 0x000fe200078f08ff */
[----:B--2---:R-:W-:Y:S01]  /*0a30*/  IMAD.MOV R15, RZ, RZ, -R13 ;  /* 0x000000ffff0f7224 */ /* 0x004fe200078e0a0d */
[----:B------:R-:W2:Y:S02]  /*0a40*/  LDC R9, c[0x0][0x148] ;  /* 0x00005200ff097b82 */ /* 0x000ea40000000800 */
[----:B------:R-:W-:Y:S01]  /*0a50*/  LOP3.LUT R13, R2, 0xfffffffe, RZ, 0xc0, !PT ;  /* 0xfffffffe020d7812 */ /* 0x000fe200078ec0ff */
[----:B-1----:R-:W-:Y:S01]  /*0a60*/  IMAD R8, R8, R15, UR8 ;  /* 0x0000000808087e24 */ /* 0x002fe2000f8e020f */
[----:B------:R-:W-:-:S02]  /*0a70*/  LOP3.LUT R153, R12, 0xc, R153, 0x78, !PT ;  /* 0x0000000c0c997812 */ /* 0x000fc400078e7899 */
[----:B------:R-:W-:Y:S02]  /*0a80*/  IADD3 R13, R12, -R13, RZ ;  /* 0x8000000d0c0d7210 */ /* 0x000fe40007ffe0ff */
[----:B------:R-:W1:Y:S01]  /*0a90*/  LDC R15, c[0x0][0x140] ;  /* 0x00005000ff0f7b82 */ /* 0x000e620000000800 */
[----:B---3--:R-:W-:Y:S01]  /*0aa0*/  IMAD.MOV R23, RZ, RZ, -R14 ;  /* 0x000000ffff177224 */ /* 0x008fe200078e0a0e */
[----:B------:R-:W-:Y:S02]  /*0ab0*/  ISETP.NE.AND P1, PT, R13, R8, PT ;  /* 0x000000080d00720c */ /* 0x000fe40003f25270 */
[----:B------:R-:W-:Y:S01]  /*0ac0*/  IADD3 R12, R10, -0x1, RZ ;  /* 0xffffffff0a0c7810 */ /* 0x000fe20007ffe0ff */
[----:B-----5:R-:W-:Y:S01]  /*0ad0*/  @!UP0 ULEA UR6, UR7, UR6, 0x18 ;  /* 0x0000000607068291 */ /* 0x020fe2000f8ec03f */
[----:B------:R-:W-:Y:S01]  /*0ae0*/  VOTEU.ALL UP0, P0 ;  /* 0x00000000003f7886 */ /* 0x000fe20000000000 */
[----:B------:R-:W-:-:S04]  /*0af0*/  LOP3.LUT P0, RZ, R11, 0x7, RZ, 0xc0, !PT ;  /* 0x000000070bff7812 */ /* 0x000fc8000780c0ff */
[----:B------:R-:W-:-:S04]  /*0b00*/  ISETP.LT.U32.AND P0, PT, R153, 0x2, !P0 ;  /* 0x000000029900780c */ /* 0x000fc80004701070 */
[----:B------:R-:W-:Y:S01]  /*0b10*/  @P1 LEA.HI R2, R153, R153, RZ, 0x1 ;  /* 0x0000009999021211 */ /* 0x000fe200078f08ff */
[----:B--2---:R-:W-:Y:S01]  /*0b20*/  IMAD R13, R9, R23, R6 ;  /* 0x00000017090d7224 */ /* 0x004fe200078e0206 */
[----:B------:R-:W-:Y:S01]  /*0b30*/  SEL R11, RZ, 0x1, !P0 ;  /* 0x00000001ff0b7807 */ /* 0x000fe20004000000 */
[----:B------:R-:W2:Y:S02]  /*0b40*/  FENCE.VIEW.ASYNC.S ;  /* 0x00000000000073c6 */ /* 0x000ea40000000000 */
[----:B--2---:R2:W3:Y:S01]  /*0b50*/  @!UP0 SYNCS.EXCH.64 URZ, [UR6+0x80], UR4 ;  /* 0x00008004063f85b2 */ /* 0x0044e20008000100 */
[----:B------:R-:W-:Y:S02]  /*0b60*/  @P1 SHF.R.S32.HI R2, RZ, 0x1, R2 ;  /* 0x00000001ff021819 */ /* 0x000fe40000011402 */
[----:B------:R-:W-:Y:S02]  /*0b70*/  ISETP.GE.U32.AND P0, PT, R12, 0x2, PT ;  /* 0x000000020c00780c */ /* 0x000fe40003f06070 */
[----:B------:R-:W-:-:S02]  /*0b80*/  @P1 ISETP.NE.AND P6, PT, R2, R13, PT ;  /* 0x0000000d0200120c */ /* 0x000fc40003fc5270 */
[----:B-1----:R-:W-:Y:S02]  /*0b90*/  ISETP.EQ.U32.AND P3, PT, R15, 0x1, PT ;  /* 0x000000010f00780c */ /* 0x002fe40003f62070 */
[----:B------:R-:W-:Y:S02]  /*0ba0*/  @P1 SEL R152, RZ, 0x1, P6 ;  /* 0x00000001ff981807 */ /* 0x000fe40003000000 */
[C---:B------:R-:W-:Y:S02]  /*0bb0*/  ISETP.EQ.OR P1, PT, R0.reuse, 0x3, !P4 ;  /* 0x000000030000780c */ /* 0x040fe40006722670 */
[----:B------:R-:W-:Y:S02]  /*0bc0*/  ISETP.EQ.AND P6, PT, R0, 0x2, !P5 ;  /* 0x000000020000780c */ /* 0x000fe40006fc2270 */
[----:B------:R-:W-:Y:S01]  /*0bd0*/  ISETP.EQ.AND P1, PT, R10, RZ, P1 ;  /* 0x000000ff0a00720c */ /* 0x000fe20000f22270 */
[----:B------:R2:W1:Y:S01]  /*0be0*/  @!UP1 SYNCS.EXCH.64 URZ, [UR6+0x88], UR4 ;  /* 0x00008804063f95b2 */ /* 0x0004620008000100 */
[----:B------:R-:W-:Y:S01]  /*0bf0*/  SEL R19, RZ, 0x1, !P6 ;  /* 0x00000001ff137807 */ /* 0x000fe20007000000 */
[----:B------:R-:W-:Y:S01]  /*0c00*/  NOP ;  /* 0x0000000000007918 */ /* 0x000fe20000000000 */
[----:B------:R-:W-:-:S02]  /*0c10*/  SEL R22, RZ, 0x1, !P1 ;  /* 0x00000001ff167807 */ /* 0x000fc40004800000 */
[----:B------:R-:W-:Y:S02]  /*0c20*/  LOP3.LUT R152, R152, R11, RZ, 0xc0, !PT ;  /* 0x0000000b98987212 */ /* 0x000fe400078ec0ff */
[----:B------:R-:W-:Y:S02]  /*0c30*/  SEL R19, R19, 0x2, P0 ;  /* 0x0000000213137807 */ /* 0x000fe40000000000 */
[----:B------:R-:W-:Y:S01]  /*0c40*/  SEL R22, R22, 0x2, P0 ;  /* 0x0000000216167807 */ /* 0x000fe20000000000 */
[----:B--23--:R-:W-:Y:S06]  /*0c50*/  @!P3 BRA `(.L_x_7) ;  /* 0x000000000008b947 */ /* 0x00cfec0003800000 */
[----:B-1--4-:R-:W-:Y:S01]  /*0c60*/  UCGABAR_ARV ;  /* 0x00000000000079c7 */ /* 0x012fe20008000000 */
[----:B------:R-:W-:Y:S05]  /*0c70*/  BRA `(.L_x_8) ;  /* 0x0000000000047947 */ /* 0x000fea0003800000 */
.L_x_7:
[----:B-1--4-:R-:W-:Y:S01]  /*0c80*/  NOP ;  /* 0x0000000000007918 */ /* 0x012fe20000000000 */
.L_x_8:
[----:B------:R-:W1:Y:S01]  /*0c90*/  LDC R2, c[0x0][0x904] ;  /* 0x00024100ff027b82 */ /* 0x000e620000000800 */
[----:B------:R-:W-:Y:S02]  /*0ca0*/  IMAD.U32 R10, RZ, RZ, UR8 ;  /* 0x00000008ff0a7e24 */ /* 0x000fe4000f8e00ff */
[----:B------:R-:W-:Y:S01]  /*0cb0*/  IMAD.MOV.U32 R11, RZ, RZ, RZ ;  /* 0x000000ffff0b7224 */ /* 0x000fe200078e00ff */
[----:B-1----:R-:W-:-:S04]  /*0cc0*/  ISETP.NE.AND P1, PT, R2, 0x1, PT ;  /* 0x000000010200780c */ /* 0x002fc80003f25270 */
[----:B------:R-:W-:-:S09]  /*0cd0*/  P2R R7, PR, RZ, 0x2 ;  /* 0x00000002ff077803 */ /* 0x000fd20000000000 */
[----:B------:R-:W1:Y:S01]  /*0ce0*/  @P1 LDC R17, c[0x0][0x10] ;  /* 0x00000400ff111b82 */ /* 0x000e620000000800 */
[----:B------:R-:W-:Y:S01]  /*0cf0*/  @P1 IMAD.MOV.U32 R7, RZ, RZ, RZ ;  /* 0x000000ffff071224 */ /* 0x000fe200078e00ff */
[----:B------:R-:W-:-:S06]  /*0d00*/  @P1 MOV R15, RZ ;  /* 0x000000ff000f1202 */ /* 0x000fcc0000000f00 */
[----:B------:R-:W2:Y:S01]  /*0d10*/  @!P1 LDC R13, c[0x0][0xc] ;  /* 0x00000300ff0d9b82 */ /* 0x000ea20000000800 */
[----:B------:R-:W-:Y:S01]  /*0d20*/  ULDC UR4, c[0x0][0xc] ;  /* 0x0000030000047ab9 */ /* 0x000fe20000000800 */
[----:B------:R-:W-:Y:S01]  /*0d30*/  ULDC UR5, c[0x0][0x10] ;  /* 0x0000040000057ab9 */ /* 0x000fe20000000800 */
[----:B------:R-:W-:Y:S01]  /*0d40*/  ULDC UR6, c[0x0][0x14] ;  /* 0x0000050000067ab9 */ /* 0x000fe20000000800 */
[----:B------:R-:W-:-:S04]  /*0d50*/  UIMAD.WIDE.U32 UR4, UR4, UR5, URZ ;  /* 0x00000005040472a5 */ /* 0x000fc8000f8e003f */
[----:B------:R-:W-:Y:S02]  /*0d60*/  UIMAD.WIDE.U32 UR40, UR4, UR6, URZ ;  /* 0x00000006042872a5 */ /* 0x000fe4000f8e003f */
[----:B------:R-:W-:-:S04]  /*0d70*/  UIMAD UR39, UR5, UR6, URZ ;  /* 0x00000006052772a4 */ /* 0x000fc8000f8e023f */
[----:B------:R-:W-:Y:S01]  /*0d80*/  UIADD3 UR39, UR41, UR39, URZ ;  /* 0x0000002729277290 */ /* 0x000fe2000fffe03f */
[----:B-1----:R-:W-:-:S04]  /*0d90*/  @P1 IMAD.WIDE.U32 R16, R17, UR8, R6 ;  /* 0x0000000811101c25 */ /* 0x002fc8000f8e0006 */
[----:B------:R-:W-:Y:S02]  /*0da0*/  @P1 IMAD.IADD R17, R17, 0x1, R15 ;  /* 0x0000000111111824 */ /* 0x000fe400078e020f */
[----:B--2---:R-:W-:-:S04]  /*0db0*/  @!P1 IMAD.WIDE.U32 R10, R6, R13, R10 ;  /* 0x0000000d060a9225 */ /* 0x004fc800078e000a */
[----:B------:R-:W-:Y:S02]  /*0dc0*/  @!P1 IMAD.MOV.U32 R16, RZ, RZ, R10 ;  /* 0x000000ffff109224 */ /* 0x000fe400078e000a */
[----:B------:R-:W-:Y:S01]  /*0dd0*/  @!P1 IMAD.MOV.U32 R17, RZ, RZ, R11 ;  /* 0x000000ffff119224 */ /* 0x000fe200078e000b */
[----:B------:R-:W-:Y:S06]  /*0de0*/  @!P3 BRA `(.L_x_9) ;  /* 0x00000000000cb947 */ /* 0x000fec0003800000 */
[----:B------:R-:W-:Y:S01]  /*0df0*/  UCGABAR_WAIT ;  /* 0x0000000000007dc7 */ /* 0x000fe20008000000 */
[----:B------:R-:W-:Y:S01]  /*0e00*/  CCTL.IVALL ;  /* 0x00000000ff00798f */ /* 0x000fe20002000000 */
[----:B------:R-:W-:Y:S05]  /*0e10*/  BRA `(.L_x_10) ;  /* 0x0000000000047947 */ /* 0x000fea0003800000 */
.L_x_9:
[----:B------:R-:W-:Y:S06]  /*0e20*/  BAR.SYNC.DEFER_BLOCKING 0x0 ;  /* 0x0000000000007b1d */ /* 0x000fec0000010000 */
.L_x_10:
[----:B------:R-:W1:Y:S01]  /*0e30*/  S2UR UR37, SR_CgaCtaId ;  /* 0x00000000002579c3 */ /* 0x000e620000008800 */
[----:B------:R-:W-:Y:S04]  /*0e40*/  BSSY B6, `(.L_x_11) ;  /* 0x0000934000067945 */ /* 0x000fe80003800000 */
[----:B------:R-:W-:Y:S05]  /*0e50*/  @!P5 BRA `(.L_x_12) ;  /* 0x00000064007cd947 */ /* 0x000fea0003800000 */
[----:B------:R-:W-:-:S13]  /*0e60*/  ISETP.GT.U32.AND P0, PT, R12, 0x1, PT ;  /* 0x000000010c00780c */ /* 0x000fda0003f04070 */
[----:B------:R-:W-:Y:S05]  /*0e70*/  @P0 BRA `(.L_x_13) ;  /* 0x0000009000c00947 */ /* 0x000fea0003800000 */
[----:B------:R-:W-:Y:S01]  /*0e80*/  ULDC.64 UR4, c[0x0][0x8f8] ;  /* 0x00023e0000047ab9 */ /* 0x000fe20000000a00 */
[----:B------:R-:W-:Y:S01]  /*0e90*/  UMOV UR47, 0xffffffff ;  /* 0xffffffff002f7882 */ /* 0x000fe20000000000 */
[----:B------:R-:W-:Y:S01]  /*0ea0*/  ISETP.GE.U32.AND P0, PT, R16, UR4, PT ;  /* 0x0000000410007c0c */ /* 0x000fe2000bf06070 */
[----:B------:R-:W-:Y:S01]  /*0eb0*/  IMAD.MOV.U32 R155, RZ, RZ, -0x1 ;  /* 0xffffffffff9b7424 */ /* 0x000fe200078e00ff */
[----:B------:R-:W-:Y:S02]  /*0ec0*/  PRMT R154, RZ, 0x7610, R154 ;  /* 0x00007610ff9a7816 */ /* 0x000fe4000000009a */
[----:B------:R-:W-:Y:S02]  /*0ed0*/  ISETP.GE.U32.AND.EX P0, PT, R17, UR5, PT, P0 ;  /* 0x0000000511007c0c */ /* 0x000fe4000bf06100 */
[----:B------:R-:W-:Y:S02]  /*0ee0*/  MOV R156, 0xffffffff ;  /* 0xffffffff009c7802 */ /* 0x000fe40000000f00 */
[----:B------:R-:W-:-:S09]  /*0ef0*/  PRMT R0, RZ, 0x7610, R0 ;  /* 0x00007610ff007816 */ /* 0x000fd20000000000 */
[----:B------:R-:W-:Y:S05]  /*0f00*/  @P0 BRA `(.L_x_14) ;  /* 0x0000000400240947 */ /* 0x000fea0003800000 */
[----:B------:R-:W2:Y:S01]  /*0f10*/  LDC.64 R20, c[0x0][0x8d0] ;  /* 0x00023400ff147b82 */ /* 0x000ea20000000a00 */
[----:B------:R-:W-:Y:S02]  /*0f20*/  IMAD.MOV.U32 R4, RZ, RZ, R16 ;  /* 0x000000ffff047224 */ /* 0x000fe400078e0010 */
[----:B------:R-:W-:-:S05]  /*0f30*/  IMAD.MOV.U32 R5, RZ, RZ, R17 ;  /* 0x000000ffff057224 */ /* 0x000fca00078e0011 */
[----:B------:R-:W3:Y:S08]  /*0f40*/  LDC R0, c[0x0][0x8d8] ;  /* 0x00023600ff007b82 */ /* 0x000ef00000000800 */
[----:B------:R-:W4:Y:S01]  /*0f50*/  LDC.64 R24, c[0x0][0x8c8] ;  /* 0x00023200ff187b82 */ /* 0x000f220000000a00 */
[----:B--2---:R-:W-:-:S04]  /*0f60*/  ISETP.NE.U32.AND P0, PT, R20, RZ, PT ;  /* 0x000000ff1400720c */ /* 0x004fc80003f05070 */
[----:B------:R-:W-:-:S13]  /*0f70*/  ISETP.NE.AND.EX P0, PT, R21, RZ, PT, P0 ;  /* 0x000000ff1500720c */ /* 0x000fda0003f05300 */
[----:B---34-:R-:W-:Y:S05]  /*0f80*/  @!P0 BRA `(.L_x_15) ;  /* 0x0000000000288947 */ /* 0x018fea0003800000 */
[----:B------:R-:W2:Y:S02]  /*0f90*/  LDC R3, c[0x0][0x8dc] ;  /* 0x00023700ff037b82 */ /* 0x000ea40000000800 */
[----:B--2---:R-:W-:-:S04]  /*0fa0*/  IADD3 R3, P0, R16, R3, RZ ;  /* 0x0000000310037210 */ /* 0x004fc80007f1e0ff */
[----:B------:R-:W-:-:S05]  /*0fb0*/  IADD3.X R15, RZ, R17, RZ, P0, !PT ;  /* 0x00000011ff0f7210 */ /* 0x000fca00007fe4ff */
[----:B------:R-:W-:-:S04]  /*0fc0*/  IMAD.WIDE.U32 R4, R15, R20, RZ ;  /* 0x000000140f047225 */ /* 0x000fc800078e00ff */
[----:B------:R-:W-:-:S04]  /*0fd0*/  IMAD.WIDE.U32 R10, P0, R3, R21, R4 ;  /* 0x00000015030a7225 */ /* 0x000fc80007800004 */
[----:B------:R-:W-:-:S04]  /*0fe0*/  IMAD.WIDE.U32 R4, R3, R20, RZ ;  /* 0x0000001403047225 */ /* 0x000fc800078e00ff */
[----:B------:R-:W-:Y:S01]  /*0ff0*/  IMAD.X R13, RZ, RZ, RZ, P0 ;  /* 0x000000ffff0d7224 */ /* 0x000fe200000e06ff */
[----:B------:R-:W-:Y:S01]  /*1000*/  IADD3 RZ, P0, R5, R10, RZ ;  /* 0x0000000a05ff7210 */ /* 0x000fe20007f1e0ff */
[----:B------:R-:W-:-:S04]  /*1010*/  IMAD.MOV.U32 R12, RZ, RZ, R11 ;  /* 0x000000ffff0c7224 */ /* 0x000fc800078e000b */
[----:B------:R-:W-:-:S08]  /*1020*/  IMAD.WIDE.U32.X R4, R15, R21, R12, P0 ;  /* 0x000000150f047225 */ /* 0x000fd000000e040c */
.L_x_15:
[----:B------:R-:W2:Y:S01]  /*1030*/  LDC.64 R20, c[0x0][0x8e8] ;  /* 0x00023a00ff147b82 */ /* 0x000ea20000000a00 */
[-CC-:B------:R-:W-:Y:S01]  /*1040*/  SHF.R.U64 R27, R4, R0.reuse, R5.reuse ;  /* 0x00000000041b7219 */ /* 0x180fe20000001205 */
[----:B------:R-:W-:Y:S01]  /*1050*/  ULDC UR4, c[0x0][0x900] ;  /* 0x0002400000047ab9 */ /* 0x000fe20000000800 */
[----:B------:R-:W-:Y:S01]  /*1060*/  SHF.R.U32.HI R0, RZ, R0, R5 ;  /* 0x00000000ff007219 */ /* 0x000fe20000011605 */
[----:B------:R-:W-:Y:S01]  /*1070*/  IMAD R23, R9, R23, R6 ;  /* 0x0000001709177224 */ /* 0x000fe200078e0206 */
[----:B------:R-:W-:-:S03]  /*1080*/  IADD3 R3, P0, RZ, -R27, RZ ;  /* 0x8000001bff037210 */ /* 0x000fc60007f1e0ff */
[----:B------:R-:W3:Y:S02]  /*1090*/  LDC R10, c[0x0][0x8c0] ;  /* 0x00023000ff0a7b82 */ /* 0x000ee40000000800 */
[----:B------:R-:W-:-:S04]  /*10a0*/  IMAD.X R5, RZ, RZ, ~R0, P0 ;  /* 0x000000ffff057224 */ /* 0x000fc800000e0e00 */
[-C--:B------:R-:W-:Y:S02]  /*10b0*/  IMAD R0, R5, R24.reuse, RZ ;  /* 0x0000001805007224 */ /* 0x080fe400078e02ff */
[----:B------:R-:W4:Y:S01]  /*10c0*/  LDC R7, c[0x0][0x8b0] ;  /* 0x00022c00ff077b82 */ /* 0x000f220000000800 */
[----:B------:R-:W-:-:S04]  /*10d0*/  IMAD.WIDE.U32 R4, R3, R24, R16 ;  /* 0x0000001803047225 */ /* 0x000fc800078e0010 */
[----:B------:R-:W-:-:S03]  /*10e0*/  IMAD R3, R3, R25, R0 ;  /* 0x0000001903037224 */ /* 0x000fc600078e0200 */
[----:B------:R-:W1:Y:S01]  /*10f0*/  LDC R15, c[0x0][0x8a8] ;  /* 0x00022a00ff0f7b82 */ /* 0x000e620000000800 */
[----:B--2---:R-:W-:Y:S02]  /*1100*/  ISETP.NE.U32.AND P0, PT, R20, RZ, PT ;  /* 0x000000ff1400720c */ /* 0x004fe40003f05070 */
[----:B------:R-:W-:Y:S02]  /*1110*/  IADD3 R3, R5, R3, RZ ;  /* 0x0000000305037210 */ /* 0x000fe40007ffe0ff */
[----:B------:R-:W-:-:S03]  /*1120*/  ISETP.NE.AND.EX P0, PT, R21, RZ, PT, P0 ;  /* 0x000000ff1500720c */ /* 0x000fc60003f05300 */
[----:B------:R-:W2:Y:S01]  /*1130*/  LDC R12, c[0x0][0x8f0] ;  /* 0x00023c00ff0c7b82 */ /* 0x000ea20000000800 */
[-CC-:B---3--:R-:W-:Y:S02]  /*1140*/  SHF.R.U64 R13, R4, R10.reuse, R3.reuse ;  /* 0x0000000a040d7219 */ /* 0x188fe40000001203 */
[----:B------:R-:W-:-:S05]  /*1150*/  SHF.R.U32.HI R0, RZ, R10, R3 ;  /* 0x0000000aff007219 */ /* 0x000fca0000011603 */
[----:B------:R-:W3:Y:S01]  /*1160*/  LDC R14, c[0x0][0x8e0] ;  /* 0x00023800ff0e7b82 */ /* 0x000ee20000000800 */
[-CC-:B----4-:R-:W-:Y:S02]  /*1170*/  SHF.R.U64 R25, R13, R7.reuse, R0.reuse ;  /* 0x000000070d197219 */ /* 0x190fe40000001200 */
[----:B------:R-:W-:Y:S01]  /*1180*/  SHF.R.U32.HI R3, RZ, R7, R0 ;  /* 0x00000007ff037219 */ /* 0x000fe20000011600 */
[----:B------:R-:W-:-:S03]  /*1190*/  IMAD.MOV.U32 R0, RZ, RZ, -0x1 ;  /* 0xffffffffff007424 */ /* 0x000fc600078e00ff */
[--C-:B------:R-:W-:Y:S01]  /*11a0*/  SHF.R.U64 R26, R25, UR4, R3.reuse ;  /* 0x00000004191a7c19 */ /* 0x100fe20008001203 */
[----:B------:R-:W4:Y:S01]  /*11b0*/  LDC R24, c[0x0][0x8b8] ;  /* 0x00022e00ff187b82 */ /* 0x000f220000000800 */
[----:B------:R-:W-:Y:S02]  /*11c0*/  SHF.L.U32 R0, R0, UR4, RZ ;  /* 0x0000000400007c19 */ /* 0x000fe400080006ff */
[----:B------:R-:W-:Y:S01]  /*11d0*/  SHF.R.U32.HI R5, RZ, UR4, R3 ;  /* 0x00000004ff057c19 */ /* 0x000fe20008011603 */
[----:B------:R-:W-:Y:S01]  /*11e0*/  IMAD.MOV.U32 R4, RZ, RZ, R26 ;  /* 0x000000ffff047224 */ /* 0x000fe200078e001a */
[----:B------:R-:W-:Y:S01]  /*11f0*/  LOP3.LUT R0, RZ, R0, RZ, 0x33, !PT ;  /* 0x00000000ff007212 */ /* 0x000fe200078e33ff */
[----:B-1----:R-:W-:Y:S06]  /*1200*/  @!P0 BRA `(.L_x_16) ;  /* 0x0000000000288947 */ /* 0x002fec0003800000 */
[----:B------:R-:W1:Y:S02]  /*1210*/  LDC R3, c[0x0][0x8f4] ;  /* 0x00023d00ff037b82 */ /* 0x000e640000000800 */
[----:B-1----:R-:W-:-:S05]  /*1220*/  IADD3 R3, P0, R26, R3, RZ ;  /* 0x000000031a037210 */ /* 0x002fca0007f1e0ff */
[----:B------:R-:W-:-:S04]  /*1230*/  IMAD.X R9, RZ, RZ, R5, P0 ;  /* 0x000000ffff097224 */ /* 0x000fc800000e0605 */
[----:B------:R-:W-:-:S04]  /*1240*/  IMAD.WIDE.U32 R4, R9, R20, RZ ;  /* 0x0000001409047225 */ /* 0x000fc800078e00ff */
[----:B------:R-:W-:-:S04]  /*1250*/  IMAD.WIDE.U32 R6, P0, R3, R21, R4 ;  /* 0x0000001503067225 */ /* 0x000fc80007800004 */
[----:B------:R-:W-:Y:S01]  /*1260*/  IMAD.WIDE.U32 R4, R3, R20, RZ ;  /* 0x0000001403047225 */ /* 0x000fe200078e00ff */
[----:B------:R-:W-:-:S03]  /*1270*/  IADD3.X R11, RZ, RZ, RZ, P0, !PT ;  /* 0x000000ffff0b7210 */ /* 0x000fc600007fe4ff */
[----:B------:R-:W-:Y:S01]  /*1280*/  IMAD.MOV.U32 R10, RZ, RZ, R7 ;  /* 0x000000ffff0a7224 */ /* 0x000fe200078e0007 */
[----:B------:R-:W-:-:S05]  /*1290*/  IADD3 RZ, P0, R5, R6, RZ ;  /* 0x0000000605ff7210 */ /* 0x000fca0007f1e0ff */
[----:B------:R-:W-:-:S08]  /*12a0*/  IMAD.WIDE.U32.X R4, R9, R21, R10, P0 ;  /* 0x0000001509047225 */ /* 0x000fd000000e040a */
.L_x_16:
[----:B--2---:R-:W-:Y:S01]  /*12b0*/  SHF.R.U64 R3, R4, R12, R5 ;  /* 0x0000000c04037219 */ /* 0x004fe20000001205 */
[----:B------:R-:W-:Y:S01]  /*12c0*/  USHF.L.U32 UR4, UR38, UR4, URZ ;  /* 0x0000000426047299 */ /* 0x000fe2000800063f */
[----:B------:R-:W-:Y:S01]  /*12d0*/  LOP3.LUT R0, R25, R0, RZ, 0xc0, !PT ;  /* 0x0000000019007212 */ /* 0x000fe200078ec0ff */
[----:B------:R-:W-:Y:S01]  /*12e0*/  VIADD R4, R15, 0xffffffff ;  /* 0xffffffff0f047836 */ /* 0x000fe20000000000 */
[C---:B------:R-:W-:Y:S02]  /*12f0*/  IADD3 R5, -R3.reuse, RZ, RZ ;  /* 0x000000ff03057210 */ /* 0x040fe40007ffe1ff */
[----:B------:R-:W-:Y:S01]  /*1300*/  SEL R8, R8, R23, !P1 ;  /* 0x0000001708087207 */ /* 0x000fe20004800000 */
[----:B------:R-:W-:Y:S01]  /*1310*/  IMAD R3, R3, UR4, R0 ;  /* 0x0000000403037c24 */ /* 0x000fe2000f8e0200 */
[----:B------:R-:W-:Y:S01]  /*1320*/  LOP3.LUT R4, R13, R4, RZ, 0xc0, !PT ;  /* 0x000000040d047212 */ /* 0x000fe200078ec0ff */
[----:B---3--:R-:W-:Y:S01]  /*1330*/  IMAD R0, R5, R14, R26 ;  /* 0x0000000e05007224 */ /* 0x008fe200078e021a */
[----:B------:R-:W-:Y:S01]  /*1340*/  R2UR UR47, R27 ;  /* 0x000000001b2f72ca */ /* 0x000fe200000e0000 */
[----:B----4-:R-:W-:-:S02]  /*1350*/  IMAD R8, R3, R24, R8 ;  /* 0x0000001803087224 */ /* 0x010fc400078e0208 */
[----:B------:R-:W-:Y:S02]  /*1360*/  IMAD R3, R0, R15, R4 ;  /* 0x0000000f00037224 */ /* 0x000fe400078e0204 */
[----:B------:R-:W-:-:S03]  /*1370*/  IMAD.MOV.U32 R0, RZ, RZ, 0x1 ;  /* 0x00000001ff007424 */ /* 0x000fc600078e00ff */
[----:B------:R-:W-:Y:S02]  /*1380*/  SEL R155, R3, R8, !P1 ;  /* 0x00000008039b7207 */ /* 0x000fe40004800000 */
[----:B------:R-:W-:-:S07]  /*1390*/  SEL R156, R8, R3, !P1 ;  /* 0x00000003089c7207 */ /* 0x000fce0004800000 */
.L_x_14:
[----:B------:R-:W-:-:S08]  /*13a0*/  NOP ;  /* 0x0000000000007918 */ /* 0x000fd00000000000 */
[----:B------:R-:W2:Y:S02]  /*13b0*/  USETMAXREG.TRY_ALLOC.CTAPOOL UP0, 0xe8 ;  /* 0x000000e8000079c8 */ /* 0x000ea40008000600 */
[----:B--2---:R-:W-:-:S13]  /*13c0*/  PLOP3.LUT P0, PT, PT, PT, UP0, 0x80, 0x0 ;  /* 0x000000000000781c */ /* 0x004fda0003f0f008 */
[----:B------:R-:W-:Y:S05]  /*13d0*/  @!P0 BRA `(.L_x_14) ;  /* 0xfffffffc00f08947 */ /* 0x000fea000383ffff */
[----:B------:R-:W-:Y:S02]  /*13e0*/  ULDC.64 UR4, c[0x0][0x590] ;  /* 0x0001640000047ab9 */ /* 0x000fe40000000a00 */
[----:B------:R-:W-:Y:S01]  /*13f0*/  IMAD.U32 R167, RZ, RZ, UR4 ;  /* 0x00000004ffa77e24 */ /* 0x000fe2000f8e00ff */
[----:B------:R-:W-:-:S04]  /*1400*/  MOV R168, UR5 ;  /* 0x0000000500a87c02 */ /* 0x000fc80008000f00 */
[----:B------:R-:W-:-:S04]  /*1410*/  ISETP.NE.U32.AND P0, PT, R167, RZ, PT ;  /* 0x000000ffa700720c */ /* 0x000fc80003f05070 */
[----:B------:R-:W-:-:S13]  /*1420*/  ISETP.NE.AND.EX P0, PT, R168, RZ, PT, P0 ;  /* 0x000000ffa800720c */ /* 0x000fda0003f05300 */
[----:B------:R-:W-:Y:S05]  /*1430*/  @P0 BRA `(.L_x_17) ;  /* 0x00000000002c0947 */ /* 0x000fea0003800000 */
[----:B------:R-:W-:Y:S02]  /*1440*/  ULDC.64 UR4, c[0x0][0x588] ;  /* 0x0001620000047ab9 */ /* 0x000fe40000000a00 */
[----:B------:R-:W-:-:S04]  /*1450*/  ISETP.NE.U32.AND P0, PT, RZ, UR4, PT ;  /* 0x00000004ff007c0c */ /* 0x000fc8000bf05070 */
[----:B------:R-:W-:-:S13]  /*1460*/  ISETP.NE.AND.EX P0, PT, RZ, UR5, PT, P0 ;  /* 0x00000005ff007c0c */ /* 0x000fda000bf05300 */
[----:B------:R-:W-:Y:S05]  /*1470*/  @!P0 BRA `(.L_x_18) ;  /* 0x0000000000108947 */ /* 0x000fea0003800000 */
[----:B------:R-:W2:Y:S02]  /*1480*/  LDC.64 R4, c[0x0][0x588] ;  /* 0x00016200ff047b82 */ /* 0x000ea40000000a00 */
[----:B--2---:R2:W5:Y:S01]  /*1490*/  LDG.E R157, desc[UR42][R4.64] ;  /* 0x0000002a049d7981 */ /* 0x004562000c1e1900 */
[----:B------:R-:W-:Y:S01]  /*14a0*/  IMAD.MOV.U32 R154, RZ, RZ, 0x1 ;  /* 0x00000001ff9a7424 */ /* 0x000fe200078e00ff */
[----:B------:R-:W-:Y:S06]  /*14b0*/  BRA `(.L_x_17) ;  /* 0x00000000000c7947 */ /* 0x000fec0003800000 */
.L_x_18:
[----:B------:R-:W-:Y:S01]  /*14c0*/  ULDC UR4, c[0x0][0x580] ;  /* 0x0001600000047ab9 */ /* 0x000fe20000000800 */
[----:B------:R-:W-:Y:S01]  /*14d0*/  IMAD.MOV.U32 R154, RZ, RZ, 0x1 ;  /* 0x00000001ff9a7424 */ /* 0x000fe200078e00ff */
[----:B------:R-:W-:-:S07]  /*14e0*/  MOV R157, UR4 ;  /* 0x00000004009d7c02 */ /* 0x000fce0008000f00 */
.L_x_17:
[----:B------:R-:W-:Y:S02]  /*14f0*/  ULDC.64 UR4, c[0x0][0x5b0] ;  /* 0x00016c0000047ab9 */ /* 0x000fe40000000a00 */
[----:B------:R-:W-:-:S04]  /*1500*/  ISETP.NE.U32.AND P0, PT, RZ, UR4, PT ;  /* 0x00000004ff007c0c */ /* 0x000fc8000bf05070 */
[----:B------:R-:W-:-:S13]  /*1510*/  ISETP.NE.AND.EX P0, PT, RZ, UR5, PT, P0 ;  /* 0x00000005ff007c0c */ /* 0x000fda000bf05300 */
[----:B------:R-:W-:Y:S05]  /*1520*/  @P0 BRA `(.L_x_19) ;  /* 0x0000000000240947 */ /* 0x000fea0003800000 */
[----:B------:R-:W-:Y:S02]  /*1530*/  ULDC.64 UR4, c[0x0][0x5a8] ;  /* 0x00016a0000047ab9 */ /* 0x000fe40000000a00 */
[----:B------:R-:W-:-:S04]  /*1540*/  ISETP.NE.U32.AND P0, PT, RZ, UR4, PT ;  /* 0x00000004ff007c0c */ /* 0x000fc8000bf05070 */
[----:B------:R-:W-:-:S13]  /*1550*/  ISETP.NE.AND.EX P0, PT, RZ, UR5, PT, P0 ;  /* 0x00000005ff007c0c */ /* 0x000fda000bf05300 */
[----:B------:R-:W-:Y:S05]  /*1560*/  @!P0 BRA `(.L_x_20) ;  /* 0x00000000000c8947 */ /* 0x000fea0003800000 */
[----:B------:R-:W3:Y:S02]  /*1570*/  LDC.64 R158, c[0x0][0x5a8] ;  /* 0x00016a00ff9e7b82 */ /* 0x000ee40000000a00 */
[----:B---3--:R3:W5:Y:S01]  /*1580*/  LDG.E R158, desc[UR42][R158.64] ;  /* 0x0000002a9e9e7981 */ /* 0x008762000c1e1900 */
[----:B------:R-:W-:Y:S05]  /*1590*/  BRA `(.L_x_19) ;  /* 0x0000000000087947 */ /* 0x000fea0003800000 */
.L_x_20:
[----:B------:R-:W-:Y:S02]  /*15a0*/  ULDC UR4, c[0x0][0x5a0] ;  /* 0x0001680000047ab9 */ /* 0x000fe40000000800 */
[----:B------:R-:W-:-:S07]  /*15b0*/  IMAD.U32 R158, RZ, RZ, UR4 ;  /* 0x00000004ff9e7e24 */ /* 0x000fce000f8e00ff */
.L_x_19:
[----:B------:R-:W-:Y:S01]  /*15c0*/  LOP3.LUT P1, RZ, R0, 0xff, RZ, 0xc0, !PT ;  /* 0x000000ff00ff7812 */ /* 0x000fe2000782c0ff */
[----:B------:R-:W-:Y:S01]  /*15d0*/  UMOV UR36, URZ ;  /* 0x0000003f00247c82 */ /* 0x000fe20008000000 */
[----:B------:R-:W-:-:S11]  /*15e0*/  PLOP3.LUT P0, PT, PT, PT, PT, 0x80, 0x0 ;  /* 0x000000000000781c */ /* 0x000fd60003f0f070 */
[----:B------:R-:W-:Y:S05]  /*15f0*/  @!P1 BRA `(.L_x_21) ;  /* 0x0000005800f89947 */ /* 0x000fea0003800000 */
[----:B------:R-:W-:Y:S01]  /*1600*/  ULDC UR4, c[0x0][0x28c] ;  /* 0x0000a30000047ab9 */ /* 0x000fe20000000800 */
[----:B------:R-:W-:Y:S01]  /*1610*/  IMAD.MOV.U32 R162, RZ, RZ, 0x10 ;  /* 0x00000010ffa27424 */ /* 0x000fe200078e00ff */
[----:B------:R-:W-:Y:S01]  /*1620*/  UIADD3 UR4, UR4, 0x3f, URZ ;  /* 0x0000003f04047890 */ /* 0x000fe2000fffe03f */
[----:B------:R-:W-:Y:S01]  /*1630*/  LOP3.LUT P0, RZ, R18, 0x4, RZ, 0xc0, !PT ;  /* 0x0000000412ff7812 */ /* 0x000fe2000780c0ff */
[----:B-----5:R-:W-:Y:S01]  /*1640*/  IMAD.MOV.U32 R163, RZ, RZ, R157 ;  /* 0x000000ffffa37224 */ /* 0x020fe200078e009d */
[----:B------:R-:W-:Y:S01]  /*1650*/  LOP3.LUT R164, R22, 0x1, RZ, 0xfc, !PT ;  /* 0x0000000116a47812 */ /* 0x000fe200078efcff */
[----:B------:R-:W-:Y:S01]  /*1660*/  USHF.R.S32.HI UR5, URZ, 0x1f, UR4 ;  /* 0x0000001f3f057899 */ /* 0x000fe20008011404 */
[----:B------:R-:W-:Y:S01]  /*1670*/  LOP3.LUT R166, R19, 0x1, RZ, 0xfc, !PT ;  /* 0x0000000113a67812 */ /* 0x000fe200078efcff */
[----:B------:R-:W-:Y:S01]  /*1680*/  ULDC.64 UR54, c[0x0][0x198] ;  /* 0x0000660000367ab9 */ /* 0x000fe20000000a00 */
[C---:B---3--:R-:W-:Y:S01]  /*1690*/  PRMT R159, R154.reuse, 0x7610, R159 ;  /* 0x000076109a9f7816 */ /* 0x048fe2000000009f */
[----:B------:R-:W-:Y:S01]  /*16a0*/  ULEA.HI UR5, UR5, UR4, URZ, 0x6 ;  /* 0x0000000405057291 */ /* 0x000fe2000f8f303f */
[----:B------:R-:W-:Y:S01]  /*16b0*/  MOV R160, R157 ;  /* 0x0000009d00a07202 */ /* 0x000fe20000000f00 */
[----:B------:R-:W-:Y:S01]  /*16c0*/  UMOV UR48, URZ ;  /* 0x0000003f00307c82 */ /* 0x000fe20008000000 */
[----:B------:R-:W-:Y:S01]  /*16d0*/  PRMT R161, R154, 0x7610, R161 ;  /* 0x000076109aa17816 */ /* 0x000fe200000000a1 */
[----:B------:R-:W-:Y:S01]  /*16e0*/  UMOV UR49, URZ ;  /* 0x0000003f00317c82 */ /* 0x000fe20008000000 */
[----:B------:R-:W-:Y:S01]  /*16f0*/  SEL R162, R162, 0xfffffff0, !P0 ;  /* 0xfffffff0a2a27807 */ /* 0x000fe20004000000 */
[----:B------:R-:W-:Y:S01]  /*1700*/  USHF.R.S32.HI UR51, URZ, 0x6, UR5 ;  /* 0x000000063f337899 */ /* 0x000fe20008011405 */
[----:B------:R-:W-:Y:S01]  /*1710*/  UMOV UR50, URZ ;  /* 0x0000003f00327c82 */ /* 0x000fe20008000000 */
[----:B------:R-:W-:-:S10]  /*1720*/  UMOV UR36, URZ ;  /* 0x0000003f00247c82 */ /* 0x000fd40008000000 */
.L_x_134:
[----:B------:R-:W-:Y:S01]  /*1730*/  LOP3.LUT R0, R18, 0x80, RZ, 0xc0, !PT ;  /* 0x0000008012007812 */ /* 0x000fe200078ec0ff */
[----:B------:R-:W3:Y:S01]  /*1740*/  S2UR UR52, SR_CgaCtaId ;  /* 0x00000000003479c3 */ /* 0x000ee20000008800 */
[----:B------:R-:W-:Y:S02]  /*1750*/  UMOV UR53, 0x400 ;  /* 0x0000040000357882 */ /* 0x000fe40000000000 */
[----:B------:R-:W-:-:S06]  /*1760*/  SHF.R.U32.HI R0, RZ, 0x7, R0 ;  /* 0x00000007ff007819 */ /* 0x000fcc0000011600 */
[----:B------:R-:W4:Y:S01]  /*1770*/  SHFL.IDX PT, R0, R0, RZ, 0x1f ;  /* 0x00001fff00007589 */ /* 0x000f2200000e0000 */
[----:B---3--:R-:W-:Y:S01]  /*1780*/  ULEA UR53, UR52, UR53, 0x18 ;  /* 0x0000003534357291 */ /* 0x008fe2000f8ec03f */
[----:B----4-:R-:W-:-:S13]  /*1790*/  R2UR UR4, R0 ;  /* 0x00000000000472ca */ /* 0x010fda00000e0000 */
[----:B------:R-:W-:-:S04]  /*17a0*/  ULEA.HI UR5, UR4, UR4, URZ, 0x1 ;  /* 0x0000000404057291 */ /* 0x000fc8000f8f083f */
[----:B------:R-:W-:-:S04]  /*17b0*/  ULOP3.LUT UR5, UR5, 0x7fffe, URZ, 0xc0, !UPT ;  /* 0x0007fffe05057892 */ /* 0x000fc8000f8ec03f */
[----:B------:R-:W-:-:S03]  /*17c0*/  UIADD3 UR5, UR4, -UR5, URZ ;  /* 0x8000000504057290 */ /* 0x000fc6000fffe03f */
[----:B------:R-:W-:Y:S01]  /*17d0*/  ULDC UR4, c[0x0][0x28c] ;  /* 0x0000a30000047ab9 */ /* 0x000fe20000000800 */
[----:B------:R-:W-:Y:S01]  /*17e0*/  ULEA UR5, UR5, UR53, 0xd ;  /* 0x0000003505057291 */ /* 0x000fe2000f8e683f */
[----:B------:R-:W-:-:S03]  /*17f0*/  ISETP.LT.AND P0, PT, RZ, UR4, PT ;  /* 0x00000004ff007c0c */ /* 0x000fc6000bf01270 */
[----:B------:R-:W-:-:S04]  /*1800*/  UIADD3 UR5, UR5, 0x8400, URZ ;  /* 0x0000840005057890 */ /* 0x000fc8000fffe03f */
[----:B------:R-:W-:-:S04]  /*1810*/  USHF.R.U32.HI UR5, URZ, 0x4, UR5 ;  /* 0x000000043f057899 */ /* 0x000fc80008011605 */
[----:B------:R-:W-:Y:S02]  /*1820*/  ULOP3.LUT UR44, UR5, 0x3fff, URZ, 0xc0, !UPT ;  /* 0x00003fff052c7892 */ /* 0x000fe4000f8ec03f */
[----:B-1----:R-:W-:Y:S10]  /*1830*/  @P0 BRA `(.L_x_22) ;  /* 0x0000000000400947 */ /* 0x002ff40003800000 */
[----:B------:R-:W-:Y:S01]  /*1840*/  MOV R0, 0x0 ;  /* 0x0000000000007802 */ /* 0x000fe20000000f00 */
[----:B------:R-:W-:Y:S01]  /*1850*/  ULDC.64 UR4, c[0x4][0x70] ;  /* 0x01001c0000047ab9 */ /* 0x000fe20000000a00 */
[----:B------:R-:W-:Y:S01]  /*1860*/  ULDC.64 UR6, c[0x4][0x8] ;  /* 0x0100020000067ab9 */ /* 0x000fe20000000a00 */
[----:B--2---:R-:W-:Y:S01]  /*1870*/  IMAD.U32 R4, RZ, RZ, UR4 ;  /* 0x00000004ff047e24 */ /* 0x004fe2000f8e00ff */
[----:B------:R2:W3:Y:S01]  /*1880*/  LDC.64 R14, c[0x4][R0] ;  /* 0x01000000000e7b82 */ /* 0x0004e20000000a00 */
[----:B------:R-:W-:Y:S01]  /*1890*/  MOV R5, UR5 ;  /* 0x0000000500057c02 */ /* 0x000fe20008000f00 */
[----:B------:R-:W-:Y:S01]  /*18a0*/  ULDC.64 UR4, c[0x4][0x78] ;  /* 0x01001e0000047ab9 */ /* 0x000fe20000000a00 */
[----:B------:R-:W-:Y:S01]  /*18b0*/  MOV R10, UR6 ;  /* 0x00000006000a7c02 */ /* 0x000fe20008000f00 */
[----:B------:R-:W-:Y:S01]  /*18c0*/  IMAD.U32 R6, RZ, RZ, UR4 ;  /* 0x00000004ff067e24 */ /* 0x000fe2000f8e00ff */
[----:B------:R-:W-:Y:S01]  /*18d0*/  MOV R12, 0x1 ;  /* 0x00000001000c7802 */ /* 0x000fe20000000f00 */
[----:B------:R-:W-:-:S02]  /*18e0*/  IMAD.U32 R7, RZ, RZ, UR5 ;  /* 0x00000005ff077e24 */ /* 0x000fc4000f8e00ff */
[----:B------:R-:W-:Y:S02]  /*18f0*/  IMAD.U32 R11, RZ, RZ, UR7 ;  /* 0x00000007ff0b7e24 */ /* 0x000fe4000f8e00ff */
[----:B------:R-:W-:Y:S02]  /*1900*/  IMAD.MOV.U32 R8, RZ, RZ, 0x1e1 ;  /* 0x000001e1ff087424 */ /* 0x000fe400078e00ff */
[----:B--2---:R-:W-:-:S07]  /*1910*/  IMAD.MOV.U32 R13, RZ, RZ, RZ ;  /* 0x000000ffff0d7224 */ /* 0x004fce00078e00ff */
[----:B------:R-:W-:-:S07]  /*1920*/  LEPC R20, `(.L_x_22) ;  /* 0x000000001014794e */ /* 0x000fce0000000000 */
[----:B-1-3--:R-:W-:Y:S05]  /*1930*/  CALL.ABS.NOINC R14 ;  /* 0x000000000e007343 */ /* 0x00afea0003c00000 */
.L_x_22:
[----:B------:R-:W-:-:S13]  /*1940*/  ISETP.NE.AND P0, PT, R164, 0x3, PT ;  /* 0x00000003a400780c */ /* 0x000fda0003f05270 */
[----:B------:R-:W-:Y:S05]  /*1950*/  @!P0 BRA `(.L_x_23) ;  /* 0x0000000000048947 */ /* 0x000fea0003800000 */
[----:B-1----:R-:W-:Y:S01]  /*1960*/  BPT.TRAP 0x1 ;  /* 0x000000040000795c */ /* 0x002fe20000300000 */
.L_x_23:
[----:B------:R-:W-:Y:S01]  /*1970*/  IMAD.U32 R3, RZ, RZ, UR50 ;  /* 0x00000032ff037e24 */ /* 0x000fe2000f8e00ff */
[----:B------:R-:W-:-:S04]  /*1980*/  MOV R0, UR49 ;  /* 0x0000003100007c02 */ /* 0x000fc80008000f00 */
[----:B------:R-:W-:Y:S02]  /*1990*/  LEA R3, R3, UR53, 0x3 ;  /* 0x0000003503037c11 */ /* 0x000fe4000f8e18ff */
[----:B------:R-:W-:-:S04]  /*19a0*/  SHF.L.U32 R0, R0, 0x1f, RZ ;  /* 0x0000001f00007819 */ /* 0x000fc800000006ff */
[----:B------:R3:W4:Y:S01]  /*19b0*/  SYNCS.PHASECHK.TRANS64.TRYWAIT P1, [R3+URZ], R0 ;  /* 0x00000000030075a7 */ /* 0x000722000802017f */
[----:B------:R-:W-:Y:S05]  /*19c0*/  @!P0 BRA `(.L_x_24) ;  /* 0x0000000000048947 */ /* 0x000fea0003800000 */
[----:B-1----:R-:W-:Y:S01]  /*19d0*/  BPT.TRAP 0x1 ;  /* 0x000000040000795c */ /* 0x002fe20000300000 */
.L_x_24:
[----:B----4-:R-:W-:Y:S05]  /*19e0*/  @P1 BRA `(.L_x_25) ;  /* 0x0000000000081947 */ /* 0x010fea0003800000 */
[----:B------:R-:W4:Y:S02]  /*19f0*/  SYNCS.PHASECHK.TRANS64.TRYWAIT P1, [R3+URZ], R0 ;  /* 0x00000000030075a7 */ /* 0x000f24000802017f */
[----:B----4-:R-:W-:Y:S05]  /*1a00*/  @!P1 BRA `(.L_x_26) ;  /* 0x0000008400e49947 */ /* 0x010fea0003800000 */
.L_x_25:
[----:B------:R-:W-:-:S04]  /*1a10*/  UISETP.LT.AND UP0, UPT, UR51, 0x1, UPT ;  /* 0x000000013300788c */ /* 0x000fc8000bf01270 */
[----:B------:R-:W-:-:S06]  /*1a20*/  USEL UR4, UR51, 0x1, UP0 ;  /* 0x0000000133047887 */ /* 0x000fcc0008000000 */
[----:B---34-:R-:W-:Y:S01]  /*1a30*/  IMAD.U32 R0, RZ, RZ, UR4 ;  /* 0x00000004ff007e24 */ /* 0x018fe2000f8e00ff */
[----:B------:R-:W-:Y:S05]  /*1a40*/  WARPSYNC.ALL ;  /* 0x0000000000007948 */ /* 0x000fea0003800000 */
[----:B------:R-:W-:-:S04]  /*1a50*/  IADD3 R0, -R0, UR51, RZ ;  /* 0x0000003300007c10 */ /* 0x000fc8000fffe1ff */
[----:B------:R-:W-:Y:S01]  /*1a60*/  ISETP.GE.AND P1, PT, R0, 0x1, PT ;  /* 0x000000010000780c */ /* 0x000fe20003f26270 */
[----:B------:R-:W-:Y:S01]  /*1a70*/  UIADD3 UR4, UR53, 0x28400, URZ ;  /* 0x0002840035047890 */ /* 0x000fe2000fffe03f */
[----:B------:R-:W-:Y:S01]  /*1a80*/  WARPGROUP.ARRIVE ;  /* 0x00000000000079c5 */ /* 0x000fe20000000000 */
[----:B------:R-:W-:Y:S02]  /*1a90*/  ULOP3.LUT UR8, UR44, 0x10000, URZ, 0xfc, !UPT ;  /* 0x000100002c087892 */ /* 0x000fe4000f8efc3f */
[----:B------:R-:W-:Y:S02]  /*1aa0*/  USHF.R.U32.HI UR4, URZ, 0x4, UR4 ;  /* 0x000000043f047899 */ /* 0x000fe40008011604 */
[----:B------:R-:W-:Y:S02]  /*1ab0*/  ULEA UR10, UR50, UR8, 0xb ;  /* 0x00000008320a7291 */ /* 0x000fe4000f8e583f */
[----:B------:R-:W-:Y:S01]  /*1ac0*/  ULOP3.LUT UR4, UR4, 0x3fff, URZ, 0xc0, !UPT ;  /* 0x00003fff04047892 */ /* 0x000fe2000f8ec03f */
[----:B------:R-:W-:Y:S01]  /*1ad0*/  UMOV UR5, 0x40000040 ;  /* 0x4000004000057882 */ /* 0x000fe20000000000 */
[----:B------:R-:W-:-:S02]  /*1ae0*/  UMOV UR7, 0x40000040 ;  /* 0x4000004000077882 */ /* 0x000fc40000000000 */
[----:B------:R-:W-:-:S03]  /*1af0*/  ULOP3.LUT UR9, UR4, 0x10000, URZ, 0xfc, !UPT ;  /* 0x0001000004097892 */ /* 0x000fc6000f8efc3f */
[----:B------:R-:W-:Y:S01]  /*1b00*/  UMOV UR4, UR10 ;  /* 0x0000000a00047c82 */ /* 0x000fe20008000000 */
[----:B------:R-:W-:-:S07]  /*1b10*/  ULEA UR11, UR50, UR9, 0xa ;  /* 0x00000009320b7291 */ /* 0x000fce000f8e503f */
[----:B------:R-:W-:Y:S02]  /*1b20*/  UMOV UR6, UR11 ;  /* 0x0000000b00067c82 */ /* 0x000fe40008000000 */
[----:B------:R-:W-:Y:S01]  /*1b30*/  HGMMA.64x128x16.F32 R88, gdesc[UR4], RZ, !UPT, gsb0 ;  /* 0x01e00000045879f0 */ /* 0x000fe2000c0008ff */
[----:B------:R-:W-:Y:S01]  /*1b40*/  UIADD3 UR4, UR10, 0x400, URZ ;  /* 0x000004000a047890 */ /* 0x000fe2000fffe03f */
[----:B------:R-:W-:Y:S01]  /*1b50*/  UMOV UR5, 0x40000040 ;  /* 0x4000004000057882 */ /* 0x000fe20000000000 */
[----:B------:R-:W-:Y:S02]  /*1b60*/  WARPGROUP.DEPBAR.LE gsb0, 0x0 ;  /* 0x00008000000079c5 */ /* 0x000fe40000010000 */
[----:B------:R-:W-:-:S07]  /*1b70*/  WARPGROUP.ARRIVE ;  /* 0x00000000000079c5 */ /* 0x000fce0000000000 */
[----:B------:R-:W-:Y:S01]  /*1b80*/  HGMMA.64x128x16.F32 R24, gdesc[UR4], RZ, !UPT, gsb0 ;  /* 0x01e00000041879f0 */ /* 0x000fe2000c0008ff */
[----:B------:R-:W-:Y:S02]  /*1b90*/  UIADD3 UR4, UR10, 0x2, URZ ;  /* 0x000000020a047890 */ /* 0x000fe4000fffe03f */
[----:B------:R-:W-:Y:S01]  /*1ba0*/  UIADD3 UR6, UR11, 0x2, URZ ;  /* 0x000000020b067890 */ /* 0x000fe2000fffe03f */
[----:B------:R-:W-:Y:S01]  /*1bb0*/  UMOV UR5, 0x40000040 ;  /* 0x4000004000057882 */ /* 0x000fe20000000000 */
[----:B------:R-:W-:Y:S01]  /*1bc0*/  UMOV UR7, 0x40000040 ;  /* 0x4000004000077882 */ /* 0x000fe20000000000 */
[----:B------:R-:W-:Y:S02]  /*1bd0*/  WARPGROUP.DEPBAR.LE gsb0, 0x0 ;  /* 0x00008000000079c5 */ /* 0x000fe40000010000 */
[----:B------:R-:W-:-:S06]  /*1be0*/  WARPGROUP.ARRIVE ;  /* 0x00000000000079c5 */ /* 0x000fcc0000000000 */
[----:B------:R-:W-:Y:S01]  /*1bf0*/  HGMMA.64x128x16.F32 R88, gdesc[UR4], R88, gsb0 ;  /* 0x01e00000045879f0 */ /* 0x000fe20008000858 */
[----:B------:R-:W-:Y:S01]  /*1c00*/  UIADD3 UR4, UR10, 0x402, URZ ;  /* 0x000004020a047890 */ /* 0x000fe2000fffe03f */
[----:B------:R-:W-:Y:S01]  /*1c10*/  UMOV UR5, 0x40000040 ;  /* 0x4000004000057882 */ /* 0x000fe20000000000 */
[----:B------:R-:W-:Y:S02]  /*1c20*/  WARPGROUP.DEPBAR.LE gsb0, 0x0 ;  /* 0x00008000000079c5 */ /* 0x000fe40000010000 */
[----:B------:R-:W-:-:S07]  /*1c30*/  WARPGROUP.ARRIVE ;  /* 0x00000000000079c5 */ /* 0x000fce0000000000 */
[----:B------:R-:W-:Y:S01]  /*1c40*/  HGMMA.64x128x16.F32 R24, gdesc[UR4], R24, gsb0 ;  /* 0x01e00000041879f0 */ /* 0x000fe20008000818 */
        /* <DEDUP_REMOVED lines=23> */
[----:B------:R-:W-:Y:S03]  /*1dc0*/  HGMMA.64x128x16.F32 R24, gdesc[UR4], R24, gsb0 ;  /* 0x01e00000041879f0 */ /* 0x000fe60008000818 */
[----:B------:R-:W-:Y:S02]  /*1dd0*/  WARPGROUP.DEPBAR.LE gsb0, 0x0 ;  /* 0x00008000000079c5 */ /* 0x000fe40000010000 */
[----:B------:R-:W-:Y:S05]  /*1de0*/  @!P1 BRA `(.L_x_27) ;  /* 0x0000000400609947 */ /* 0x000fea0003800000 */
[----:B------:R-:W-:Y:S02]  /*1df0*/  UIADD3 UR10, UR50, 0x1, URZ ;  /* 0x00000001320a7890 */ /* 0x000fe4000fffe03f */
[----:B------:R-:W-:Y:S02]  /*1e00*/  IMAD.U32 R3, RZ, RZ, UR50 ;  /* 0x00000032ff037e24 */ /* 0x000fe4000f8e00ff */
[----:B------:R-:W-:-:S04]  /*1e10*/  UISETP.NE.AND UP0, UPT, UR10, 0x4, UPT ;  /* 0x000000040a00788c */ /* 0x000fc8000bf05270 */
[----:B------:R-:W-:Y:S02]  /*1e20*/  USEL UR4, URZ, 0x1, UP0 ;  /* 0x000000013f047887 */ /* 0x000fe40008000000 */
[----:B------:R-:W-:Y:S02]  /*1e30*/  USEL UR10, UR10, URZ, UP0 ;  /* 0x0000003f0a0a7287 */ /* 0x000fe40008000000 */
[----:B------:R-:W-:-:S06]  /*1e40*/  ULOP3.LUT UR4, UR49, UR4, URZ, 0x3c, !UPT ;  /* 0x0000000431047292 */ /* 0x000fcc000f8e3c3f */
[----:B------:R-:W-:-:S07]  /*1e50*/  MOV R6, UR4 ;  /* 0x0000000400067c02 */ /* 0x000fce0008000f00 */
.L_x_34:
[----:B------:R-:W-:Y:S05]  /*1e60*/  @!P0 BRA `(.L_x_28) ;  /* 0x0000000000048947 */ /* 0x000fea0003800000 */
[----:B-1----:R-:W-:Y:S01]  /*1e70*/  BPT.TRAP 0x1 ;  /* 0x000000040000795c */ /* 0x002fe20000300000 */
.L_x_28:
[----:B------:R-:W-:Y:S01]  /*1e80*/  ULEA UR4, UR10, UR53, 0x3 ;  /* 0x000000350a047291 */ /* 0x000fe2000f8e183f */
[----:B--2---:R-:W-:-:S08]  /*1e90*/  SHF.L.U32 R4, R6, 0x1f, RZ ;  /* 0x0000001f06047819 */ /* 0x004fd000000006ff */
[----:B------:R2:W3:Y:S01]  /*1ea0*/  SYNCS.PHASECHK.TRANS64.TRYWAIT P1, [UR4], R4 ;  /* 0x00000004ff0075a7 */ /* 0x0004e20008020144 */
[----:B------:R-:W-:Y:S05]  /*1eb0*/  @!P0 BRA `(.L_x_29) ;  /* 0x0000000000048947 */ /* 0x000fea0003800000 */
[----:B-1----:R-:W-:Y:S01]  /*1ec0*/  BPT.TRAP 0x1 ;  /* 0x000000040000795c */ /* 0x002fe20000300000 */
.L_x_29:
[----:B---3--:R-:W-:Y:S05]  /*1ed0*/  @P1 BRA `(.L_x_30) ;  /* 0x0000000000081947 */ /* 0x008fea0003800000 */
[----:B------:R-:W3:Y:S02]  /*1ee0*/  SYNCS.PHASECHK.TRANS64.TRYWAIT P1, [UR4], R4 ;  /* 0x00000004ff0075a7 */ /* 0x000ee40008020144 */
[----:B---3--:R-:W-:Y:S05]  /*1ef0*/  @!P1 BRA `(.L_x_31) ;  /* 0x0000008000bc9947 */ /* 0x008fea0003800000 */
.L_x_30:
[----:B------:R-:W-:Y:S01]  /*1f00*/  ULEA UR11, UR10, UR8, 0xb ;  /* 0x000000080a0b7291 */ /* 0x000fe2000f8e583f */
[----:B------:R-:W-:Y:S01]  /*1f10*/  WARPGROUP.ARRIVE ;  /* 0x00000000000079c5 */ /* 0x000fe20000000000 */
[----:B------:R-:W-:Y:S01]  /*1f20*/  ULEA UR12, UR10, UR9, 0xa ;  /* 0x000000090a0c7291 */ /* 0x000fe2000f8e503f */
[----:B------:R-:W-:Y:S01]  /*1f30*/  UMOV UR5, 0x40000040 ;  /* 0x4000004000057882 */ /* 0x000fe20000000000 */
[----:B------:R-:W-:-:S03]  /*1f40*/  UMOV UR7, 0x40000040 ;  /* 0x4000004000077882 */ /* 0x000fc60000000000 */
[----:B------:R-:W-:Y:S02]  /*1f50*/  UMOV UR4, UR11 ;  /* 0x0000000b00047c82 */ /* 0x000fe40008000000 */
[----:B------:R-:W-:Y:S02]  /*1f60*/  UMOV UR6, UR12 ;  /* 0x0000000c00067c82 */ /* 0x000fe40008000000 */
        /* <DEDUP_REMOVED lines=44> */
[----:B-1----:R-:W-:Y:S01]  /*2230*/  BPT.TRAP 0x1 ;  /* 0x000000040000795c */ /* 0x002fe20000300000 */
.L_x_32:
[----:B------:R-:W-:-:S13]  /*2240*/  ISETP.NE.AND P1, PT, R152, RZ, PT ;  /* 0x000000ff9800720c */ /* 0x000fda0003f25270 */
[----:B--23--:R-:W-:-:S05]  /*2250*/  @P1 LEA R4, R3, UR53, 0x3 ;  /* 0x0000003503041c11 */ /* 0x00cfca000f8e18ff */
[----:B------:R-:W-:-:S05]  /*2260*/  @P1 VIADD R4, R4, 0x20 ;  /* 0x0000002004041836 */ /* 0x000fca0000000000 */
[----:B------:R-:W-:-:S04]  /*2270*/  @P1 PRMT R4, R153, 0x654, R4 ;  /* 0x0000065499041816 */ /* 0x000fc80000000004 */
[----:B------:R2:W-:Y:S01]  /*2280*/  @P1 SYNCS.ARRIVE.TRANS64.RED.A1T0 RZ, [R4+URZ], RZ ;  /* 0x000000ff04ff19a7 */ /* 0x0005e2000810043f */
[----:B------:R-:W-:-:S13]  /*2290*/  ISETP.GT.U32.AND P1, PT, R22, 0x1, PT ;  /* 0x000000011600780c */ /* 0x000fda0003f24070 */
[----:B--2---:R-:W-:Y:S05]  /*22a0*/  @P1 BRA `(.L_x_33) ;  /* 0x0000000000041947 */ /* 0x004fea0003800000 */
[----:B-1----:R-:W-:Y:S01]  /*22b0*/  BPT.TRAP 0x1 ;  /* 0x000000040000795c */ /* 0x002fe20000300000 */
.L_x_33:
[----:B------:R-:W-:Y:S01]  /*22c0*/  UIADD3 UR10, UR10, 0x1, URZ ;  /* 0x000000010a0a7890 */ /* 0x000fe2000fffe03f */
[C---:B------:R-:W-:Y:S01]  /*22d0*/  ISETP.GT.AND P2, PT, R0.reuse, 0x1, PT ;  /* 0x000000010000780c */ /* 0x040fe20003f44270 */
[----:B------:R-:W-:Y:S01]  /*22e0*/  VIADD R3, R3, 0x1 ;  /* 0x0000000103037836 */ /* 0x000fe20000000000 */
[----:B------:R-:W-:Y:S01]  /*22f0*/  IADD3 R0, R0, -0x1, RZ ;  /* 0xffffffff00007810 */ /* 0x000fe20007ffe0ff */
[----:B------:R-:W-:-:S03]  /*2300*/  UISETP.NE.AND UP0, UPT, UR10, 0x4, UPT ;  /* 0x000000040a00788c */ /* 0x000fc6000bf05270 */
[C---:B------:R-:W-:Y:S01]  /*2310*/  ISETP.NE.AND P1, PT, R3.reuse, 0x4, PT ;  /* 0x000000040300780c */ /* 0x040fe20003f25270 */
[----:B------:R-:W-:Y:S02]  /*2320*/  USEL UR4, URZ, 0x1, UP0 ;  /* 0x000000013f047887 */ /* 0x000fe40008000000 */
[----:B------:R-:W-:Y:S01]  /*2330*/  USEL UR10, UR10, URZ, UP0 ;  /* 0x0000003f0a0a7287 */ /* 0x000fe20008000000 */
[----:B------:R-:W-:-:S03]  /*2340*/  SEL R3, R3, RZ, P1 ;  /* 0x000000ff03037207 */ /* 0x000fc60000800000 */
[----:B------:R-:W-:Y:S01]  /*2350*/  LOP3.LUT R6, R6, UR4, RZ, 0x3c, !PT ;  /* 0x0000000406067c12 */ /* 0x000fe2000f8e3cff */
[----:B------:R-:W-:Y:S07]  /*2360*/  @P2 BRA `(.L_x_34) ;  /* 0xfffffff800bc2947 */ /* 0x000fee000383ffff */
.L_x_27:
[----:B------:R-:W3:Y:S02]  /*2370*/  LDC R0, c[0x0][0x28c] ;  /* 0x0000a300ff007b82 */ /* 0x000ee40000000800 */
[----:B---3--:R-:W-:-:S13]  /*2380*/  ISETP.GE.AND P1, PT, R0, 0x1, PT ;  /* 0x000000010000780c */ /* 0x008fda0003f26270 */
[----:B------:R-:W-:Y:S05]  /*2390*/  @!P1 BRA `(.L_x_35) ;  /* 0x0000000000449947 */ /* 0x000fea0003800000 */
[----:B------:R-:W-:Y:S05]  /*23a0*/  @!P0 BRA `(.L_x_36) ;  /* 0x0000000000048947 */ /* 0x000fea0003800000 */
[----:B-1----:R-:W-:Y:S01]  /*23b0*/  BPT.TRAP 0x1 ;  /* 0x000000040000795c */ /* 0x002fe20000300000 */
.L_x_36:
[----:B------:R-:W-:Y:S01]  /*23c0*/  ISETP.NE.AND P0, PT, R152, RZ, PT ;  /* 0x000000ff9800720c */ /* 0x000fe20003f05270 */
[----:B------:R-:W-:Y:S01]  /*23d0*/  UISETP.LT.AND UP1, UPT, UR51, 0x1, UPT ;  /* 0x000000013300788c */ /* 0x000fe2000bf21270 */
[----:B------:R-:W-:-:S11]  /*23e0*/  MOV R3, UR53 ;  /* 0x0000003500037c02 */ /* 0x000fd60008000f00 */
[----:B------:R-:W-:-:S05]  /*23f0*/  VOTEU.ANY UP0, P0 ;  /* 0x00000000003f7886 */ /* 0x000fca0000000100 */
[----:B------:R-:W-:-:S04]  /*2400*/  @UP0 USEL UR4, UR51, 0x1, UP1 ;  /* 0x0000000133040887 */ /* 0x000fc80008800000 */
[----:B------:R-:W-:-:S06]  /*2410*/  @UP0 UIADD3 UR4, UR50, UR51, -UR4 ;  /* 0x0000003332040290 */ /* 0x000fcc000fffe804 */
[----:B------:R-:W-:-:S04]  /*2420*/  IMAD.U32 R0, RZ, RZ, UR4 ;  /* 0x00000004ff007e24 */ /* 0x000fc8000f8e00ff */
[----:B------:R-:W-:-:S05]  /*2430*/  @P0 IMAD.SHL.U32 R0, R0, 0x8, RZ ;  /* 0x0000000800000824 */ /* 0x000fca00078e00ff */
[----:B------:R-:W-:-:S04]  /*2440*/  @P0 LOP3.LUT R0, R0, 0x18, RZ, 0xc0, !PT ;  /* 0x0000001800000812 */ /* 0x000fc800078ec0ff */
[----:B------:R-:W-:-:S04]  /*2450*/  @P0 IADD3 R0, R3, 0x20, R0 ;  /* 0x0000002003000810 */ /* 0x000fc80007ffe000 */
[----:B------:R-:W-:-:S04]  /*2460*/  @P0 PRMT R0, R153, 0x654, R0 ;  /* 0x0000065499000816 */ /* 0x000fc80000000000 */
[----:B------:R3:W-:Y:S01]  /*2470*/  @P0 SYNCS.ARRIVE.TRANS64.RED.A1T0 RZ, [R0+URZ], RZ ;  /* 0x000000ff00ff09a7 */ /* 0x0007e2000810043f */
[----:B------:R-:W-:-:S13]  /*2480*/  ISETP.GT.U32.AND P0, PT, R22, 0x1, PT ;  /* 0x000000011600780c */ /* 0x000fda0003f04070 */
[----:B---3--:R-:W-:Y:S05]  /*2490*/  @P0 BRA `(.L_x_35) ;  /* 0x0000000000040947 */ /* 0x008fea0003800000 */
[----:B-1----:R-:W-:Y:S01]  /*24a0*/  BPT.TRAP 0x1 ;  /* 0x000000040000795c */ /* 0x002fe20000300000 */
.L_x_35:
[----:B------:R-:W-:Y:S01]  /*24b0*/  UIADD3 UR4, UR53, 0x200, URZ ;  /* 0x0000020035047890 */ /* 0x000fe2000fffe03f */
[----:B------:R-:W-:Y:S02]  /*24c0*/  R2UR UR46, R156 ;  /* 0x000000009c2e72ca */ /* 0x000fe400000e0000 */
[----:B------:R-:W-:Y:S01]  /*24d0*/  R2UR UR45, R155 ;  /* 0x000000009b2d72ca */ /* 0x000fe200000e0000 */
[----:B------:R-:W-:-:S06]  /*24e0*/  ULOP3.LUT UP0, URZ, UR4, 0x1bf, URZ, 0xc0, !UPT ;  /* 0x000001bf043f7892 */ /* 0x000fcc000f80c03f */
[----:B------:R-:W-:-:S04]  /*24f0*/  PLOP3.LUT P0, PT, PT, PT, UP0, 0x80, 0x0 ;  /* 0x000000000000781c */ /* 0x000fc80003f0f008 */
[----:B------:R-:W-:Y:S02]  /*2500*/  USHF.L.U32 UR46, UR46, 0x8, URZ ;  /* 0x000000082e2e7899 */ /* 0x000fe4000800063f */
[----:B------:R-:W-:-:S07]  /*2510*/  USHF.L.U32 UR45, UR45, 0x7, URZ ;  /* 0x000000072d2d7899 */ /* 0x000fce000800063f */
[----:B------:R-:W-:Y:S05]  /*2520*/  @!P0 BRA `(.L_x_37) ;  /* 0x00000000007c8947 */ /* 0x000fea0003800000 */
[----:B------:R-:W-:Y:S01]  /*2530*/  MOV R23, 0x0 ;  /* 0x0000000000177802 */ /* 0x000fe20000000f00 */
[----:B------:R-:W-:Y:S01]  /*2540*/  ULDC.64 UR4, c[0x4][0x80] ;  /* 0x0100200000047ab9 */ /* 0x000fe20000000a00 */
[----:B------:R-:W-:Y:S01]  /*2550*/  ULDC.64 UR6, c[0x4][0x10] ;  /* 0x0100040000067ab9 */ /* 0x000fe20000000a00 */
[----:B--2---:R-:W-:Y:S01]  /*2560*/  IMAD.U32 R4, RZ, RZ, UR4 ;  /* 0x00000004ff047e24 */ /* 0x004fe2000f8e00ff */
[----:B------:R2:W3:Y:S01]  /*2570*/  LDC.64 R14, c[0x4][R23] ;  /* 0x01000000170e7b82 */ /* 0x0004e20000000a00 */
[----:B------:R-:W-:Y:S01]  /*2580*/  IMAD.U32 R5, RZ, RZ, UR5 ;  /* 0x00000005ff057e24 */ /* 0x000fe2000f8e00ff */
[----:B------:R-:W-:Y:S01]  /*2590*/  ULDC.64 UR4, c[0x4][0x88] ;  /* 0x0100220000047ab9 */ /* 0x000fe20000000a00 */
[----:B------:R-:W-:Y:S01]  /*25a0*/  IMAD.U32 R10, RZ, RZ, UR6 ;  /* 0x00000006ff0a7e24 */ /* 0x000fe2000f8e00ff */
[----:B------:R-:W-:Y:S01]  /*25b0*/  MOV R6, UR4 ;  /* 0x0000000400067c02 */ /* 0x000fe20008000f00 */
[----:B------:R-:W-:Y:S01]  /*25c0*/  IMAD.U32 R7, RZ, RZ, UR5 ;  /* 0x00000005ff077e24 */ /* 0x000fe2000f8e00ff */
[----:B------:R-:W-:Y:S01]  /*25d0*/  MOV R11, UR7 ;  /* 0x00000007000b7c02 */ /* 0x000fe20008000f00 */
[----:B------:R-:W-:Y:S01]  /*25e0*/  IMAD.MOV.U32 R8, RZ, RZ, 0x70 ;  /* 0x00000070ff087424 */ /* 0x000fe200078e00ff */
[----:B------:R-:W-:Y:S01]  /*25f0*/  MOV R13, RZ ;  /* 0x000000ff000d7202 */ /* 0x000fe20000000f00 */
[----:B--2---:R-:W-:-:S07]  /*2600*/  IMAD.MOV.U32 R12, RZ, RZ, 0x1 ;  /* 0x00000001ff0c7424 */ /* 0x004fce00078e00ff */
[----:B------:R-:W-:-:S07]  /*2610*/  LEPC R20, `(.L_x_38) ;  /* 0x000000001014794e */ /* 0x000fce0000000000 */
[----:B-1-3--:R-:W-:Y:S05]  /*2620*/  CALL.ABS.NOINC R14 ;  /* 0x000000000e007343 */ /* 0x00afea0003c00000 */
.L_x_38:
[----:B------:R1:W2:Y:S01]  /*2630*/  LDC.64 R14, c[0x4][R23] ;  /* 0x01000000170e7b82 */ /* 0x0002a20000000a00 */
[----:B------:R-:W-:Y:S01]  /*2640*/  ULDC.64 UR4, c[0x4][0x80] ;  /* 0x0100200000047ab9 */ /* 0x000fe20000000a00 */
[----:B------:R-:W-:Y:S01]  /*2650*/  ULDC.64 UR6, c[0x4][0x10] ;  /* 0x0100040000067ab9 */ /* 0x000fe20000000a00 */
[----:B------:R-:W-:Y:S01]  /*2660*/  IMAD.U32 R4, RZ, RZ, UR4 ;  /* 0x00000004ff047e24 */ /* 0x000fe2000f8e00ff */
[----:B------:R-:W-:Y:S01]  /*2670*/  MOV R11, UR7 ;  /* 0x00000007000b7c02 */ /* 0x000fe20008000f00 */
[----:B------:R-:W-:Y:S01]  /*2680*/  IMAD.U32 R5, RZ, RZ, UR5 ;  /* 0x00000005ff057e24 */ /* 0x000fe2000f8e00ff */
[----:B------:R-:W-:Y:S01]  /*2690*/  ULDC.64 UR4, c[0x4][0x88] ;  /* 0x0100220000047ab9 */ /* 0x000fe20000000a00 */
[----:B------:R-:W-:Y:S01]  /*26a0*/  IMAD.U32 R10, RZ, RZ, UR6 ;  /* 0x00000006ff0a7e24 */ /* 0x000fe2000f8e00ff */
[----:B------:R-:W-:Y:S01]  /*26b0*/  MOV R6, UR4 ;  /* 0x0000000400067c02 */ /* 0x000fe20008000f00 */
[----:B------:R-:W-:Y:S01]  /*26c0*/  IMAD.U32 R7, RZ, RZ, UR5 ;  /* 0x00000005ff077e24 */ /* 0x000fe2000f8e00ff */
[----:B------:R-:W-:Y:S01]  /*26d0*/  MOV R13, RZ ;  /* 0x000000ff000d7202 */ /* 0x000fe20000000f00 */
[----:B------:R-:W-:-:S02]  /*26e0*/  IMAD.MOV.U32 R8, RZ, RZ, 0x70 ;  /* 0x00000070ff087424 */ /* 0x000fc400078e00ff */
[----:B-1----:R-:W-:-:S07]  /*26f0*/  IMAD.MOV.U32 R12, RZ, RZ, 0x1 ;  /* 0x00000001ff0c7424 */ /* 0x002fce00078e00ff */
[----:B------:R-:W-:-:S07]  /*2700*/  LEPC R20, `(.L_x_37) ;  /* 0x000000001014794e */ /* 0x000fce0000000000 */
[----:B--2---:R-:W-:Y:S05]  /*2710*/  CALL.ABS.NOINC R14 ;  /* 0x000000000e007343 */ /* 0x004fea0003c00000 */
.L_x_37:
[----:B--2---:R-:W2:Y:S01]  /*2720*/  LDC R4, c[0x0][0x288] ;  /* 0x0000a200ff047b82 */ /* 0x004ea20000000800 */
[----:B------:R-:W-:Y:S01]  /*2730*/  ULDC.64 UR4, c[0x0][0x590] ;  /* 0x0001640000047ab9 */ /* 0x000fe20000000a00 */
[----:B------:R-:W-:Y:S01]  /*2740*/  SHF.R.U32.HI R0, RZ, 0x2, R18 ;  /* 0x00000002ff007819 */ /* 0x000fe20000011612 */
[----:B------:R-:W-:Y:S01]  /*2750*/  IMAD.U32 R167, RZ, RZ, UR4 ;  /* 0x00000004ffa77e24 */ /* 0x000fe2000f8e00ff */
[C---:B------:R-:W-:Y:S01]  /*2760*/  LOP3.LUT R6, R18.reuse, 0xe0, RZ, 0xc0, !PT ;  /* 0x000000e012067812 */ /* 0x040fe200078ec0ff */
[----:B------:R-:W-:Y:S01]  /*2770*/  IMAD.U32 R168, RZ, RZ, UR5 ;  /* 0x00000005ffa87e24 */ /* 0x000fe2000f8e00ff */
[----:B------:R-:W-:Y:S01]  /*2780*/  LOP3.LUT R3, R18, 0x3, RZ, 0xc0, !PT ;  /* 0x0000000312037812 */ /* 0x000fe200078ec0ff */
[----:B------:R-:W-:Y:S01]  /*2790*/  ULDC UR4, c[0x0][0x284] ;  /* 0x0000a10000047ab9 */ /* 0x000fe20000000800 */
[----:B------:R-:W-:Y:S02]  /*27a0*/  ISETP.NE.U32.AND P0, PT, R167, RZ, PT ;  /* 0x000000ffa700720c */ /* 0x000fe40003f05070 */
[----:B------:R-:W-:-:S02]  /*27b0*/  LOP3.LUT R7, R0, 0x7, RZ, 0xc0, !PT ;  /* 0x0000000700077812 */ /* 0x000fc400078ec0ff */
[----:B------:R-:W-:Y:S02]  /*27c0*/  ISETP.NE.AND.EX P0, PT, R168, RZ, PT, P0 ;  /* 0x000000ffa800720c */ /* 0x000fe40003f05300 */
[----:B------:R-:W-:Y:S01]  /*27d0*/  SHF.R.U32.HI R0, RZ, 0x1, R6 ;  /* 0x00000001ff007819 */ /* 0x000fe20000011606 */
[----:B--2---:R-:W-:-:S03]  /*27e0*/  IMAD R4, R3, -0x2, R4 ;  /* 0xfffffffe03047824 */ /* 0x004fc600078e0204 */
[----:B------:R-:W-:Y:S01]  /*27f0*/  IADD3 R3, -R0, UR4, -R7 ;  /* 0x0000000400037c10 */ /* 0x000fe2000fffe907 */
[----:B------:R-:W-:-:S04]  /*2800*/  IMAD R8, R155, -0x80, R4 ;  /* 0xffffff809b087824 */ /* 0x000fc800078e0204 */
[----:B------:R-:W-:Y:S02]  /*2810*/  IMAD R156, R156, -0x100, R3 ;  /* 0xffffff009c9c7824 */ /* 0x000fe400078e0203 */
[----:B------:R-:W-:Y:S05]  /*2820*/  @!P0 BRA `(.L_x_39) ;  /* 0x0000000000548947 */ /* 0x000fea0003800000 */
[----:B------:R-:W-:Y:S02]  /*2830*/  ULDC.64 UR4, c[0x0][0x588] ;  /* 0x0001620000047ab9 */ /* 0x000fe40000000a00 */
[----:B------:R-:W-:-:S04]  /*2840*/  ISETP.NE.U32.AND P1, PT, RZ, UR4, PT ;  /* 0x00000004ff007c0c */ /* 0x000fc8000bf25070 */
[----:B------:R-:W-:-:S13]  /*2850*/  ISETP.NE.AND.EX P1, PT, RZ, UR5, PT, P1 ;  /* 0x00000005ff007c0c */ /* 0x000fda000bf25310 */
[----:B------:R-:W-:Y:S05]  /*2860*/  @!P1 BRA `(.L_x_40) ;  /* 0x0000000000289947 */ /* 0x000fea0003800000 */
[----:B------:R-:W2:Y:S01]  /*2870*/  LDC.64 R4, c[0x0][0x588] ;  /* 0x00016200ff047b82 */ /* 0x000ea20000000a00 */
[----:B------:R-:W-:-:S04]  /*2880*/  IMAD R3, R167, UR47, RZ ;  /* 0x0000002fa7037c24 */ /* 0x000fc8000f8e02ff */
[----:B--2---:R-:W-:-:S05]  /*2890*/  IMAD.WIDE R4, R3, 0x4, R4 ;  /* 0x0000000403047825 */ /* 0x004fca00078e0204 */
[----:B------:R-:W2:Y:S01]  /*28a0*/  LDG.E R157, desc[UR42][R4.64] ;  /* 0x0000002a049d7981 */ /* 0x000ea2000c1e1900 */
[----:B------:R-:W-:Y:S01]  /*28b0*/  MOV R154, 0x1 ;  /* 0x00000001009a7802 */ /* 0x000fe20000000f00 */
[----:B------:R-:W-:Y:S02]  /*28c0*/  IMAD.MOV.U32 R159, RZ, RZ, 0x1 ;  /* 0x00000001ff9f7424 */ /* 0x000fe400078e00ff */
[----:B------:R-:W-:Y:S01]  /*28d0*/  IMAD.MOV.U32 R161, RZ, RZ, 0x1 ;  /* 0x00000001ffa17424 */ /* 0x000fe200078e00ff */
[----:B--2---:R-:W-:Y:S01]  /*28e0*/  MOV R160, R157 ;  /* 0x0000009d00a07202 */ /* 0x004fe20000000f00 */
[----:B------:R-:W-:Y:S01]  /*28f0*/  IMAD.MOV.U32 R163, RZ, RZ, R157 ;  /* 0x000000ffffa37224 */ /* 0x000fe200078e009d */
[----:B------:R-:W-:Y:S06]  /*2900*/  BRA `(.L_x_39) ;  /* 0x00000000001c7947 */ /* 0x000fec0003800000 */
.L_x_40:
[----:B------:R-:W-:Y:S01]  /*2910*/  ULDC UR4, c[0x0][0x580] ;  /* 0x0001600000047ab9 */ /* 0x000fe20000000800 */
[----:B------:R-:W-:Y:S01]  /*2920*/  IMAD.MOV.U32 R154, RZ, RZ, 0x1 ;  /* 0x00000001ff9a7424 */ /* 0x000fe200078e00ff */
[----:B------:R-:W-:Y:S01]  /*2930*/  MOV R159, 0x1 ;  /* 0x00000001009f7802 */ /* 0x000fe20000000f00 */
[----:B------:R-:W-:Y:S01]  /*2940*/  IMAD.MOV.U32 R161, RZ, RZ, 0x1 ;  /* 0x00000001ffa17424 */ /* 0x000fe200078e00ff */
[----:B------:R-:W-:Y:S01]  /*2950*/  MOV R160, UR4 ;  /* 0x0000000400a07c02 */ /* 0x000fe20008000f00 */
[----:B------:R-:W-:Y:S02]  /*2960*/  IMAD.U32 R157, RZ, RZ, UR4 ;  /* 0x00000004ff9d7e24 */ /* 0x000fe4000f8e00ff */
[----:B------:R-:W-:-:S07]  /*2970*/  IMAD.U32 R163, RZ, RZ, UR4 ;  /* 0x00000004ffa37e24 */ /* 0x000fce000f8e00ff */
.L_x_39:
[----:B------:R-:W2:Y:S02]  /*2980*/  LDC.64 R10, c[0x0][0x5b0] ;  /* 0x00016c00ff0a7b82 */ /* 0x000ea40000000a00 */
[----:B--2---:R-:W-:-:S04]  /*2990*/  ISETP.NE.U32.AND P1, PT, R10, RZ, PT ;  /* 0x000000ff0a00720c */ /* 0x004fc80003f25070 */
[----:B------:R-:W-:-:S13]  /*29a0*/  ISETP.NE.AND.EX P1, PT, R11, RZ, PT, P1 ;  /* 0x000000ff0b00720c */ /* 0x000fda0003f25310 */
        /* <DEDUP_REMOVED lines=8> */
[----:B------:R2:W5:Y:S01]  /*2a30*/  LDG.E R158, desc[UR42][R4.64] ;  /* 0x0000002a049e7981 */ /* 0x000562000c1e1900 */
[----:B------:R-:W-:Y:S05]  /*2a40*/  BRA `(.L_x_41) ;  /* 0x0000000000087947 */ /* 0x000fea0003800000 */
.L_x_42:
[----:B------:R-:W-:Y:S02]  /*2a50*/  ULDC UR4, c[0x0][0x5a0] ;  /* 0x0001680000047ab9 */ /* 0x000fe40000000800 */
[----:B------:R-:W-:-:S07]  /*2a60*/  IMAD.U32 R158, RZ, RZ, UR4 ;  /* 0x00000004ff9e7e24 */ /* 0x000fce000f8e00ff */
.L_x_41:
[----:B------:R-:W3:Y:S01]  /*2a70*/  LDC.64 R10, c[0x0][0x5c0] ;  /* 0x00017000ff0a7b82 */ /* 0x000ee20000000a00 */
[----:B------:R-:W-:Y:S01]  /*2a80*/  ULDC.64 UR4, c[0x0][0x588] ;  /* 0x0001620000047ab9 */ /* 0x000fe20000000a00 */
[----:B------:R-:W-:Y:S01]  /*2a90*/  ISETP.EQ.U32.AND P3, PT, R167, RZ, PT ;  /* 0x000000ffa700720c */ /* 0x000fe20003f62070 */
[----:B------:R-:W-:Y:S01]  /*2aa0*/  IMAD.MOV.U32 R3, RZ, RZ, 0x1 ;  /* 0x00000001ff037424 */ /* 0x000fe200078e00ff */
[----:B------:R-:W-:Y:S02]  /*2ab0*/  ISETP.NE.U32.AND P1, PT, RZ, UR4, PT ;  /* 0x00000004ff007c0c */ /* 0x000fe4000bf25070 */
[----:B------:R-:W-:Y:S02]  /*2ac0*/  LOP3.LUT P4, RZ, R161, 0xff, RZ, 0xc0, !PT ;  /* 0x000000ffa1ff7812 */ /* 0x000fe4000788c0ff */
[----:B------:R-:W4:Y:S01]  /*2ad0*/  LDC R21, c[0x0][0x5c8] ;  /* 0x00017200ff157b82 */ /* 0x000f220000000800 */
[----:B------:R-:W-:Y:S02]  /*2ae0*/  ISETP.NE.AND.EX P1, PT, RZ, UR5, PT, P1 ;  /* 0x00000005ff007c0c */ /* 0x000fe4000bf25310 */
[----:B------:R-:W-:-:S02]  /*2af0*/  FSEL R0, R163, R160, !P4 ;  /* 0x000000a0a3007208 */ /* 0x000fc40006000000 */
[----:B------:R-:W-:Y:S02]  /*2b00*/  ISETP.EQ.OR.EX P3, PT, R168, RZ, !P1, P3 ;  /* 0x000000ffa800720c */ /* 0x000fe40004f62730 */
[----:B--2---:R-:W-:Y:S02]  /*2b10*/  MOV R4, 0x1 ;  /* 0x0000000100047802 */ /* 0x004fe40000000f00 */
[----:B------:R-:W-:Y:S02]  /*2b20*/  PLOP3.LUT P1, PT, P1, PT, PT, 0x8, 0x0 ;  /* 0x000000000000781c */ /* 0x000fe40000f2e170 */
[C---:B------:R-:W-:Y:S02]  /*2b30*/  FSEL R160, R157.reuse, R160, !P0 ;  /* 0x000000a09da07208 */ /* 0x040fe40004000000 */
[----:B------:R-:W-:Y:S02]  /*2b40*/  FSEL R0, R157, R0, !P0 ;  /* 0x000000009d007208 */ /* 0x000fe40004000000 */
[----:B---3--:R-:W-:-:S04]  /*2b50*/  ISETP.NE.U32.AND P2, PT, R10, RZ, PT ;  /* 0x000000ff0a00720c */ /* 0x008fc80003f45070 */
[----:B------:R-:W-:-:S04]  /*2b60*/  ISETP.NE.AND.EX P2, PT, R11, RZ, PT, P2 ;  /* 0x000000ff0b00720c */ /* 0x000fc80003f45320 */
[----:B----4-:R-:W-:Y:S01]  /*2b70*/  FSEL R21, R21, RZ, !P2 ;  /* 0x000000ff15157208 */ /* 0x010fe20005000000 */
[----:B------:R-:W-:Y:S08]  /*2b80*/  @!P3 BRA `(.L_x_43) ;  /* 0x000000000040b947 */ /* 0x000ff00003800000 */
[----:B------:R-:W-:Y:S04]  /*2b90*/  BSSY B0, `(.L_x_44) ;  /* 0x000000e000007945 */ /* 0x000fe80003800000 */
[----:B------:R-:W-:Y:S05]  /*2ba0*/  @!P0 BRA `(.L_x_45) ;  /* 0x0000000000248947 */ /* 0x000fea0003800000 */
[----:B------:R-:W-:Y:S02]  /*2bb0*/  LOP3.LUT P4, RZ, R159, 0xff, RZ, 0xc0, !PT ;  /* 0x000000ff9fff7812 */ /* 0x000fe4000788c0ff */
[----:B------:R-:W-:Y:S02]  /*2bc0*/  PLOP3.LUT P3, PT, P1, PT, PT, 0x80, 0x0 ;  /* 0x000000000000781c */ /* 0x000fe40000f6f070 */
[----:B------:R-:W-:-:S09]  /*2bd0*/  PRMT R161, RZ, 0x7610, R161 ;  /* 0x00007610ffa17816 */ /* 0x000fd200000000a1 */
[----:B------:R-:W-:Y:S05]  /*2be0*/  @!P4 BRA `(.L_x_46) ;  /* 0x000000000020c947 */ /* 0x000fea0003800000 */
[----:B------:R-:W-:Y:S01]  /*2bf0*/  FSETP.EQ.AND P3, PT, R157, RZ, PT ;  /* 0x000000ff9d00720b */ /* 0x000fe20003f62000 */
[----:B------:R-:W-:Y:S01]  /*2c00*/  IMAD.MOV.U32 R160, RZ, RZ, R157 ;  /* 0x000000ffffa07224 */ /* 0x000fe200078e009d */
[----:B------:R-:W-:Y:S02]  /*2c10*/  PRMT R161, R159, 0x7610, R161 ;  /* 0x000076109fa17816 */ /* 0x000fe400000000a1 */
[----:B------:R-:W-:Y:S01]  /*2c20*/  MOV R0, R157 ;  /* 0x0000009d00007202 */ /* 0x000fe20000000f00 */
[----:B------:R-:W-:Y:S08]  /*2c30*/  BRA `(.L_x_46) ;  /* 0x00000000000c7947 */ /* 0x000ff00003800000 */
.L_x_45:
[----:B------:R-:W-:Y:S01]  /*2c40*/  FSETP.EQ.AND P3, PT, R157, RZ, PT ;  /* 0x000000ff9d00720b */ /* 0x000fe20003f62000 */
[--C-:B------:R-:W-:Y:S02]  /*2c50*/  IMAD.MOV.U32 R160, RZ, RZ, R157.reuse ;  /* 0x000000ffffa07224 */ /* 0x100fe400078e009d */
[----:B------:R-:W-:-:S10]  /*2c60*/  IMAD.MOV.U32 R0, RZ, RZ, R157 ;  /* 0x000000ffff007224 */ /* 0x000fd400078e009d */
.L_x_46:
[----:B-1----:R-:W-:Y:S05]  /*2c70*/  BSYNC B0 ;  /* 0x0000000000007941 */ /* 0x002fea0003800000 */
.L_x_44:
[----:B------:R-:W-:-:S07]  /*2c80*/  SEL R4, RZ, 0x1, P3 ;  /* 0x00000001ff047807 */ /* 0x000fce0001800000 */
.L_x_43:
[----:B------:R-:W-:Y:S04]  /*2c90*/  BSSY B0, `(.L_x_47) ;  /* 0x000000f000007945 */ /* 0x000fe80003800000 */
[----:B------:R-:W-:Y:S05]  /*2ca0*/  @!P0 BRA `(.L_x_48) ;  /* 0x0000000000288947 */ /* 0x000fea0003800000 */
[----:B------:R-:W-:Y:S02]  /*2cb0*/  LOP3.LUT P0, RZ, R154, 0xff, RZ, 0xc0, !PT ;  /* 0x000000ff9aff7812 */ /* 0x000fe4000780c0ff */
[----:B------:R-:W-:Y:S02]  /*2cc0*/  PRMT R159, RZ, 0x7610, R159 ;  /* 0x00007610ff9f7816 */ /* 0x000fe4000000009f */
[----:B------:R-:W-:-:S09]  /*2cd0*/  PRMT R161, RZ, 0x7610, R161 ;  /* 0x00007610ffa17816 */ /* 0x000fd200000000a1 */
[----:B------:R-:W-:Y:S05]  /*2ce0*/  @!P0 BRA `(.L_x_49) ;  /* 0x0000000000248947 */ /* 0x000fea0003800000 */
[----:B------:R-:W-:Y:S01]  /*2cf0*/  FSETP.EQ.AND P1, PT, R157, RZ, PT ;  /* 0x000000ff9d00720b */ /* 0x000fe20003f22000 */
[----:B------:R-:W-:Y:S01]  /*2d00*/  IMAD.MOV.U32 R0, RZ, RZ, R157 ;  /* 0x000000ffff007224 */ /* 0x000fe200078e009d */
[C---:B------:R-:W-:Y:S02]  /*2d10*/  PRMT R159, R154.reuse, 0x7610, R159 ;  /* 0x000076109a9f7816 */ /* 0x040fe4000000009f */
[----:B------:R-:W-:Y:S02]  /*2d20*/  MOV R160, R157 ;  /* 0x0000009d00a07202 */ /* 0x000fe40000000f00 */
[----:B------:R-:W-:Y:S01]  /*2d30*/  PRMT R161, R154, 0x7610, R161 ;  /* 0x000076109aa17816 */ /* 0x000fe200000000a1 */
[----:B------:R-:W-:Y:S06]  /*2d40*/  BRA `(.L_x_49) ;  /* 0x00000000000c7947 */ /* 0x000fec0003800000 */
.L_x_48:
[----:B------:R-:W-:Y:S01]  /*2d50*/  FSETP.EQ.AND P1, PT, R157, RZ, PT ;  /* 0x000000ff9d00720b */ /* 0x000fe20003f22000 */
[----:B------:R-:W-:Y:S01]  /*2d60*/  IMAD.MOV.U32 R160, RZ, RZ, R157 ;  /* 0x000000ffffa07224 */ /* 0x000fe200078e009d */
[----:B------:R-:W-:-:S11]  /*2d70*/  MOV R0, R157 ;  /* 0x0000009d00007202 */ /* 0x000fd60000000f00 */
.L_x_49:
[----:B-1----:R-:W-:Y:S05]  /*2d80*/  BSYNC B0 ;  /* 0x0000000000007941 */ /* 0x002fea0003800000 */
.L_x_47:
[----:B------:R-:W-:Y:S01]  /*2d90*/  PRMT R9, R4, 0x9910, RZ ;  /* 0x0000991004097816 */ /* 0x000fe200000000ff */
[--C-:B------:R-:W-:Y:S01]  /*2da0*/  IMAD.MOV.U32 R155, RZ, RZ, R21.reuse ;  /* 0x000000ffff9b7224 */ /* 0x100fe200078e0015 */
[----:B------:R-:W-:Y:S01]  /*2db0*/  MOV R20, RZ ;  /* 0x000000ff00147202 */ /* 0x000fe20000000f00 */
[--C-:B------:R-:W-:Y:S02]  /*2dc0*/  IMAD.MOV.U32 R165, RZ, RZ, R21.reuse ;  /* 0x000000ffffa57224 */ /* 0x100fe400078e0015 */
[----:B------:R-:W-:Y:S01]  /*2dd0*/  IMAD.MOV.U32 R23, RZ, RZ, R21 ;  /* 0x000000ffff177224 */ /* 0x000fe200078e0015 */
[----:B------:R-:W-:Y:S06]  /*2de0*/  @!P2 BRA `(.L_x_50) ;  /* 0x000000000080a947 */ /* 0x000fec0003800000 */
[----:B------:R-:W1:Y:S01]  /*2df0*/  LDC.64 R12, c[0x0][0x5d0] ;  /* 0x00017400ff0c7b82 */ /* 0x000e620000000a00 */
[----:B------:R-:W-:Y:S01]  /*2e00*/  SHF.R.U32.HI R6, RZ, 0x5, R6 ;  /* 0x00000005ff067819 */ /* 0x000fe20000011606 */
[----:B------:R-:W-:Y:S01]  /*2e10*/  USHF.R.S32.HI UR4, URZ, 0x1f, UR47 ;  /* 0x0000001f3f047899 */ /* 0x000fe2000801142f */
[----:B------:R-:W-:-:S03]  /*2e20*/  ISETP.GE.AND P0, PT, R8, 0x1, PT ;  /* 0x000000010800780c */ /* 0x000fc60003f06270 */
[----:B------:R-:W-:Y:S01]  /*2e30*/  IMAD.SHL.U32 R4, R6, 0x10, RZ ;  /* 0x0000001006047824 */ /* 0x000fe200078e00ff */
[C---:B------:R-:W-:Y:S02]  /*2e40*/  ISETP.LT.OR P4, PT, R156.reuse, 0x1, !P0 ;  /* 0x000000019c00780c */ /* 0x040fe40004781670 */
[----:B------:R-:W-:Y:S02]  /*2e50*/  ISETP.LT.OR P3, PT, R156, 0x81, !P0 ;  /* 0x000000819c00780c */ /* 0x000fe40004761670 */
[----:B------:R-:W-:Y:S02]  /*2e60*/  LOP3.LUT R4, R4, 0xfffffff0, R7, 0xe2, !PT ;  /* 0xfffffff004047812 */ /* 0x000fe400078ee207 */
[----:B------:R-:W-:Y:S02]  /*2e70*/  ISETP.LT.OR P2, PT, R156, 0x9, !P0 ;  /* 0x000000099c00780c */ /* 0x000fe40004741670 */
[----:B------:R-:W-:Y:S02]  /*2e80*/  IADD3 R4, R4, UR46, RZ ;  /* 0x0000002e04047c10 */ /* 0x000fe4000fffe0ff */
[----:B------:R-:W-:-:S02]  /*2e90*/  ISETP.LT.OR P0, PT, R156, 0x89, !P0 ;  /* 0x000000899c00780c */ /* 0x000fc40004701670 */
[--C-:B------:R-:W-:Y:S01]  /*2ea0*/  SHF.R.S32.HI R5, RZ, 0x1f, R4.reuse ;  /* 0x0000001fff057819 */ /* 0x100fe20000011404 */
[C---:B-1----:R-:W-:Y:S02]  /*2eb0*/  IMAD R6, R12.reuse, UR4, RZ ;  /* 0x000000040c067c24 */ /* 0x042fe4000f8e02ff */
[----:B------:R-:W-:-:S04]  /*2ec0*/  IMAD.WIDE.U32 R4, R12, UR47, R4 ;  /* 0x0000002f0c047c25 */ /* 0x000fc8000f8e0004 */
[----:B------:R-:W-:Y:S01]  /*2ed0*/  IMAD R7, R13, UR47, R6 ;  /* 0x0000002f0d077c24 */ /* 0x000fe2000f8e0206 */
[----:B------:R-:W-:-:S03]  /*2ee0*/  LEA R6, P5, R4, R10, 0x1 ;  /* 0x0000000a04067211 */ /* 0x000fc600078a08ff */
[----:B------:R-:W-:-:S05]  /*2ef0*/  IMAD.IADD R5, R5, 0x1, R7 ;  /* 0x0000000105057824 */ /* 0x000fca00078e0207 */
[----:B------:R-:W-:-:S05]  /*2f00*/  LEA.HI.X R7, R4, R11, R5, 0x1, P5 ;  /* 0x0000000b04077211 */ /* 0x000fca00028f0c05 */
[----:B------:R-:W2:Y:S04]  /*2f10*/  @!P4 LDG.E.U16 R10, desc[UR42][R6.64] ;  /* 0x0000002a060ac981 */ /* 0x000ea8000c1e1500 */
[----:B------:R-:W3:Y:S04]  /*2f20*/  @!P3 LDG.E.U16 R5, desc[UR42][R6.64+0x100] ;  /* 0x0001002a0605b981 */ /* 0x000ee8000c1e1500 */
[----:B------:R-:W4:Y:S04]  /*2f30*/  @!P2 LDG.E.U16 R4, desc[UR42][R6.64+0x10] ;  /* 0x0000102a0604a981 */ /* 0x000f28000c1e1500 */
[----:B------:R-:W4:Y:S01]  /*2f40*/  @!P0 LDG.E.U16 R8, desc[UR42][R6.64+0x110] ;  /* 0x0001102a06088981 */ /* 0x000f22000c1e1500 */
[----:B------:R-:W-:Y:S01]  /*2f50*/  IMAD.MOV.U32 R165, RZ, RZ, RZ ;  /* 0x000000ffffa57224 */ /* 0x000fe200078e00ff */
[----:B------:R-:W-:-:S02]  /*2f60*/  MOV R21, RZ ;  /* 0x000000ff00157202 */ /* 0x000fc40000000f00 */
[----:B--2---:R-:W-:Y:S02]  /*2f70*/  @!P4 PRMT R165, R10, 0x5410, RZ ;  /* 0x000054100aa5c816 */ /* 0x004fe400000000ff */
[----:B---3--:R-:W-:Y:S02]  /*2f80*/  @!P3 PRMT R21, R5, 0x5410, RZ ;  /* 0x000054100515b816 */ /* 0x008fe400000000ff */
[----:B----4-:R-:W-:Y:S02]  /*2f90*/  @!P2 PRMT R165, R165, 0x5410, R4 ;  /* 0x00005410a5a5a816 */ /* 0x010fe40000000004 */
[----:B------:R-:W-:-:S03]  /*2fa0*/  @!P0 PRMT R21, R21, 0x5410, R8 ;  /* 0x0000541015158816 */ /* 0x000fc60000000008 */
[--C-:B------:R-:W-:Y:S02]  /*2fb0*/  HADD2.F32 R23, -RZ, R165.reuse.H0_H0 ;  /* 0x200000a5ff177230 */ /* 0x100fe40000004100 */
[----:B------:R-:W-:Y:S02]  /*2fc0*/  HADD2.F32 R165, -RZ, R165.H1_H1 ;  /* 0x300000a5ffa57230 */ /* 0x000fe40000004100 */
[--C-:B------:R-:W-:Y:S02]  /*2fd0*/  HADD2.F32 R155, -RZ, R21.reuse.H0_H0 ;  /* 0x20000015ff9b7230 */ /* 0x100fe40000004100 */
[----:B------:R-:W-:-:S07]  /*2fe0*/  HADD2.F32 R21, -RZ, R21.H1_H1 ;  /* 0x30000015ff157230 */ /* 0x000fce0000004100 */
.L_x_50:
[----:B------:R-:W-:Y:S01]  /*2ff0*/  ISETP.NE.AND P0, PT, R9, RZ, PT ;  /* 0x000000ff0900720c */ /* 0x000fe20003f05270 */
[----:B------:R-:W-:Y:S01]  /*3000*/  BSSY B0, `(.L_x_51) ;  /* 0x0000023000007945 */ /* 0x000fe20003800000 */
[----:B------:R-:W-:Y:S02]  /*3010*/  CS2R R6, SRZ ;  /* 0x0000000000067805 */ /* 0x000fe4000001ff00 */
[----:B------:R-:W-:Y:S02]  /*3020*/  CS2R R4, SRZ ;  /* 0x0000000000047805 */ /* 0x000fe4000001ff00 */
[----:B------:R-:W-:Y:S02]  /*3030*/  CS2R R10, SRZ ;  /* 0x00000000000a7805 */ /* 0x000fe4000001ff00 */
[----:B------:R-:W-:-:S05]  /*3040*/  CS2R R8, SRZ ;  /* 0x0000000000087805 */ /* 0x000fca000001ff00 */
[----:B------:R-:W-:Y:S05]  /*3050*/  @!P0 BRA `(.L_x_52) ;  /* 0x0000000000748947 */ /* 0x000fea0003800000 */
[----:B------:R-:W-:-:S13]  /*3060*/  ISETP.NE.AND P2, PT, R166, 0x3, PT ;  /* 0x00000003a600780c */ /* 0x000fda0003f45270 */
[----:B------:R-:W-:Y:S05]  /*3070*/  @!P2 BRA `(.L_x_53) ;  /* 0x000000000004a947 */ /* 0x000fea0003800000 */
[----:B------:R-:W-:Y:S01]  /*3080*/  BPT.TRAP 0x1 ;  /* 0x000000040000795c */ /* 0x000fe20000300000 */
.L_x_53:
[----:B------:R-:W-:Y:S01]  /*3090*/  SHF.L.U32 R4, RZ, 0x1f, RZ ;  /* 0x0000001fff047819 */ /* 0x000fe200000006ff */
[----:B------:R-:W-:Y:S02]  /*30a0*/  IMAD.MOV.U32 R20, RZ, RZ, 0x1 ;  /* 0x00000001ff147424 */ /* 0x000fe400078e00ff */
[----:B------:R-:W-:Y:S01]  /*30b0*/  IMAD.MOV.U32 R7, RZ, RZ, RZ ;  /* 0x000000ffff077224 */ /* 0x000fe200078e00ff */
[----:B------:R-:W1:Y:S02]  /*30c0*/  SYNCS.PHASECHK.TRANS64.TRYWAIT P2, [UR53+0x40], R4 ;  /* 0x00004004ff0075a7 */ /* 0x000e640008040175 */
[----:B-1----:R-:W-:Y:S05]  /*30d0*/  @!P2 BRA `(.L_x_54) ;  /* 0x00000070005ca947 */ /* 0x002fea0003800000 */
.L_x_231:
[----:B------:R-:W-:Y:S02]  /*30e0*/  MOV R6, RZ ;  /* 0x000000ff00067202 */ /* 0x000fe40000000f00 */
[----:B-1----:R-:W-:Y:S02]  /*30f0*/  CS2R R4, SRZ ;  /* 0x0000000000047805 */ /* 0x002fe4000001ff00 */
[----:B------:R-:W-:Y:S02]  /*3100*/  CS2R R10, SRZ ;  /* 0x00000000000a7805 */ /* 0x000fe4000001ff00 */
[----:B------:R-:W-:Y:S01]  /*3110*/  CS2R R8, SRZ ;  /* 0x0000000000087805 */ /* 0x000fe2000001ff00 */
[----:B------:R-:W-:Y:S06]  /*3120*/  @P1 BRA `(.L_x_52) ;  /* 0x0000000000401947 */ /* 0x000fec0003800000 */
[C---:B------:R-:W-:Y:S01]  /*3130*/  IMAD.SHL.U32 R4, R18.reuse, 0x10, RZ ;  /* 0x0000001012047824 */ /* 0x040fe200078e00ff */
[----:B------:R-:W-:Y:S01]  /*3140*/  SHF.R.U32.HI R7, RZ, 0x1, R18 ;  /* 0x00000001ff077819 */ /* 0x000fe20000011612 */
[C---:B------:R-:W-:Y:S01]  /*3150*/  IMAD.SHL.U32 R5, R18.reuse, 0x20, RZ ;  /* 0x0000002012057824 */ /* 0x040fe200078e00ff */
[----:B------:R-:W-:Y:S01]  /*3160*/  SHF.L.U32 R9, R18, 0x2, RZ ;  /* 0x0000000212097819 */ /* 0x000fe200000006ff */
[----:B------:R-:W-:Y:S05]  /*3170*/  WARPSYNC.ALL ;  /* 0x0000000000007948 */ /* 0x000fea0003800000 */
[----:B------:R-:W-:Y:S02]  /*3180*/  LOP3.LUT R4, R4, 0xe00, RZ, 0xc0, !PT ;  /* 0x00000e0004047812 */ /* 0x000fe400078ec0ff */
[----:B------:R-:W-:-:S02]  /*3190*/  LOP3.LUT R6, R5, 0xc0, RZ, 0xc0, !PT ;  /* 0x000000c005067812 */ /* 0x000fc400078ec0ff */
[----:B------:R-:W-:Y:S02]  /*31a0*/  LOP3.LUT R4, R4, 0x20, R5, 0xf8, !PT ;  /* 0x0000002004047812 */ /* 0x000fe400078ef805 */
[----:B------:R-:W-:Y:S02]  /*31b0*/  LOP3.LUT R6, R6, 0x8, R7, 0xf8, !PT ;  /* 0x0000000806067812 */ /* 0x000fe400078ef807 */
[----:B------:R-:W-:Y:S02]  /*31c0*/  LOP3.LUT R4, R4, 0x100, R5, 0xf8, !PT ;  /* 0x0000010004047812 */ /* 0x000fe400078ef805 */
[----:B------:R-:W-:-:S04]  /*31d0*/  LOP3.LUT R9, R6, 0x18, R9, 0x78, !PT ;  /* 0x0000001806097812 */ /* 0x000fc800078e7809 */
[----:B------:R-:W-:-:S04]  /*31e0*/  LOP3.LUT R4, R4, R9, RZ, 0xfc, !PT ;  /* 0x0000000904047212 */ /* 0x000fc800078efcff */
[----:B------:R-:W-:-:S05]  /*31f0*/  LEA R9, R4, UR53, 0x1 ;  /* 0x0000003504097c11 */ /* 0x000fca000f8e08ff */
[----:B------:R-:W-:Y:S02]  /*3200*/  IMAD R4, R162, 0x2, R9 ;  /* 0x00000002a2047824 */ /* 0x000fe400078e0209 */
[----:B------:R-:W1:Y:S04]  /*3210*/  LDSM.16.M88.4 R8, [R9+0x200] ;  /* 0x000200000908783b */ /* 0x000e680000000200 */
[----:B------:R-:W2:Y:S02]  /*3220*/  LDSM.16.M88.4 R4, [R4+0x200] ;  /* 0x000200000404783b */ /* 0x000ea40000000200 */
.L_x_52:
[----:B------:R-:W-:Y:S05]  /*3230*/  BSYNC B0 ;  /* 0x0000000000007941 */ /* 0x000fea0003800000 */
.L_x_51:
[C---:B-----5:R-:W-:Y:S01]  /*3240*/  FFMA R12, R158.reuse, R89, R23 ;  /* 0x000000599e0c7223 */ /* 0x060fe20000000017 */
[--C-:B-1----:R-:W-:Y:S02]  /*3250*/  HADD2.F32 R89, -RZ, R9.reuse.H0_H0 ;  /* 0x20000009ff597230 */ /* 0x102fe40000004100 */
[C-C-:B------:R-:W-:Y:S01]  /*3260*/  FFMA R90, R158.reuse, R90, R165.reuse ;  /* 0x0000005a9e5a7223 */ /* 0x140fe200000000a5 */
[----:B------:R-:W-:Y:S02]  /*3270*/  HADD2.F32 R169, -RZ, R9.H1_H1 ;  /* 0x30000009ffa97230 */ /* 0x000fe40000004100 */
[C-C-:B------:R-:W-:Y:S01]  /*3280*/  FFMA R14, R158.reuse, R91, R165.reuse ;  /* 0x0000005b9e0e7223 */ /* 0x140fe200000000a5 */
[----:B------:R-:W-:Y:S01]  /*3290*/  FFMA R94, R158, R94, R165 ;  /* 0x0000005e9e5e7223 */ /* 0x000fe200000000a5 */
[-C--:B------:R-:W-:Y:S01]  /*32a0*/  FFMA R90, R89, R163.reuse, R90 ;  /* 0x000000a3595a7223 */ /* 0x080fe2000000005a */
[--C-:B------:R-:W-:Y:S02]  /*32b0*/  HADD2.F32 R89, -RZ, R11.reuse.H0_H0 ;  /* 0x2000000bff597230 */ /* 0x100fe40000004100 */
[----:B------:R-:W-:Y:S01]  /*32c0*/  FFMA R169, R169, R163, R14 ;  /* 0x000000a3a9a97223 */ /* 0x000fe2000000000e */
[----:B------:R-:W-:-:S02]  /*32d0*/  HADD2.F32 R91, -RZ, R11.H1_H1 ;  /* 0x3000000bff5b7230 */ /* 0x000fc40000004100 */
[C-C-:B------:R-:W-:Y:S01]  /*32e0*/  FFMA R14, R158.reuse, R95, R165.reuse ;  /* 0x0000005f9e0e7223 */ /* 0x140fe200000000a5 */
[----:B------:R-:W-:Y:S02]  /*32f0*/  HADD2.F32 R15, -RZ, R8.H1_H1 ;  /* 0x30000008ff0f7230 */ /* 0x000fe40000004100 */
[-C--:B------:R-:W-:Y:S01]  /*3300*/  FFMA R94, R89, R163.reuse, R94 ;  /* 0x000000a3595e7223 */ /* 0x080fe2000000005e */
[--C-:B--2---:R-:W-:Y:S02]  /*3310*/  HADD2.F32 R89, -RZ, R5.reuse.H0_H0 ;  /* 0x20000005ff597230 */ /* 0x104fe40000004100 */
[-C--:B------:R-:W-:Y:S01]  /*3320*/  FFMA R95, R91, R163.reuse, R14 ;  /* 0x000000a35b5f7223 */ /* 0x080fe2000000000e */
[C-C-:B------:R-:W-:Y:S01]  /*3330*/  FFMA R98, R158.reuse, R98, R165.reuse ;  /* 0x000000629e627223 */ /* 0x140fe200000000a5 */
[----:B------:R-:W-:Y:S01]  /*3340*/  FFMA R171, R15, R163, R12 ;  /* 0x000000a30fab7223 */ /* 0x000fe2000000000c */
[----:B------:R-:W-:Y:S02]  /*3350*/  HADD2.F32 R91, -RZ, R5.H1_H1 ;  /* 0x30000005ff5b7230 */ /* 0x000fe40000004100 */
[----:B------:R-:W-:Y:S01]  /*3360*/  FFMA R14, R158, R99, R165 ;  /* 0x000000639e0e7223 */ /* 0x000fe200000000a5 */
[----:B------:R-:W-:-:S02]  /*3370*/  HADD2.F32 R15, -RZ, R10.H1_H1 ;  /* 0x3000000aff0f7230 */ /* 0x000fc40000004100 */
[C-C-:B------:R-:W-:Y:S01]  /*3380*/  FFMA R12, R158.reuse, R93, R23.reuse ;  /* 0x0000005d9e0c7223 */ /* 0x140fe20000000017 */
[----:B------:R-:W-:Y:S02]  /*3390*/  HADD2.F32 R13, -RZ, R8.H0_H0 ;  /* 0x20000008ff0d7230 */ /* 0x000fe40000004100 */
[----:B------:R-:W-:Y:S01]  /*33a0*/  FFMA R88, R158, R88, R23 ;  /* 0x000000589e587223 */ /* 0x000fe20000000017 */
[-C--:B------:R-:W-:Y:S01]  /*33b0*/  FFMA R89, R89, R163.reuse, R98 ;  /* 0x000000a359597223 */ /* 0x080fe20000000062 */
[-C--:B------:R-:W-:Y:S01]  /*33c0*/  FFMA R98, R91, R163.reuse, R14 ;  /* 0x000000a35b627223 */ /* 0x080fe2000000000e */
[-C--:B------:R-:W-:Y:S01]  /*33d0*/  FFMA R93, R15, R163.reuse, R12 ;  /* 0x000000a30f5d7223 */ /* 0x080fe2000000000c */
[----:B------:R-:W-:Y:S02]  /*33e0*/  IMAD.SHL.U32 R14, R18, 0x10, RZ ;  /* 0x00000010120e7824 */ /* 0x000fe400078e00ff */
[----:B------:R-:W-:Y:S01]  /*33f0*/  FFMA R88, R13, R163, R88 ;  /* 0x000000a30d587223 */ /* 0x000fe20000000058 */
[----:B------:R-:W-:-:S02]  /*3400*/  HADD2.F32 R15, -RZ, R4.H1_H1 ;  /* 0x30000004ff0f7230 */ /* 0x000fc40000004100 */
[C-C-:B------:R-:W-:Y:S01]  /*3410*/  FFMA R12, R158.reuse, R97, R23.reuse ;  /* 0x000000619e0c7223 */ /* 0x140fe20000000017 */
[----:B------:R-:W-:Y:S02]  /*3420*/  HADD2.F32 R13, -RZ, R10.H0_H0 ;  /* 0x2000000aff0d7230 */ /* 0x000fe40000004100 */
[--C-:B------:R-:W-:Y:S01]  /*3430*/  FFMA R92, R158, R92, R23.reuse ;  /* 0x0000005c9e5c7223 */ /* 0x100fe20000000017 */
[----:B------:R-:W-:Y:S01]  /*3440*/  SHF.L.U32 R99, R18, 0x5, RZ ;  /* 0x0000000512637819 */ /* 0x000fe200000006ff */
[----:B------:R-:W-:Y:S01]  /*3450*/  FFMA R97, R15, R163, R12 ;  /* 0x000000a30f617223 */ /* 0x000fe2000000000c */
[----:B------:R-:W-:Y:S01]  /*3460*/  LOP3.LUT R14, R14, 0xe00, RZ, 0xc0, !PT ;  /* 0x00000e000e0e7812 */ /* 0x000fe200078ec0ff */
[C-C-:B------:R-:W-:Y:S01]  /*3470*/  FFMA R12, R158.reuse, R101, R23.reuse ;  /* 0x000000659e0c7223 */ /* 0x140fe20000000017 */
[-C--:B------:R-:W-:Y:S01]  /*3480*/  FFMA R92, R13, R163.reuse, R92 ;  /* 0x000000a30d5c7223 */ /* 0x080fe2000000005c */
[----:B------:R-:W-:Y:S01]  /*3490*/  SHF.R.U32.HI R156, RZ, 0x1, R18 ;  /* 0x00000001ff9c7819 */ /* 0x000fe20000011612 */
[----:B------:R-:W-:Y:S01]  /*34a0*/  HADD2.F32 R13, -RZ, R4.H0_H0 ;  /* 0x20000004ff0d7230 */ /* 0x000fe20000004100 */
[----:B------:R-:W-:Y:S01]  /*34b0*/  LOP3.LUT R101, R99, 0xc0, RZ, 0xc0, !PT ;  /* 0x000000c063657812 */ /* 0x000fe200078ec0ff */
[----:B------:R-:W-:Y:S01]  /*34c0*/  FFMA R96, R158, R96, R23 ;  /* 0x000000609e607223 */ /* 0x000fe20000000017 */
[--C-:B------:R-:W-:Y:S01]  /*34d0*/  LOP3.LUT R14, R14, 0x20, R99.reuse, 0xf8, !PT ;  /* 0x000000200e0e7812 */ /* 0x100fe200078ef863 */
[----:B------:R-:W-:Y:S01]  /*34e0*/  HADD2.F32 R15, -RZ, R6.H1_H1 ;  /* 0x30000006ff0f7230 */ /* 0x000fe20000004100 */
[----:B------:R-:W-:Y:S01]  /*34f0*/  LOP3.LUT R156, R101, 0x8, R156, 0xf8, !PT ;  /* 0x00000008659c7812 */ /* 0x000fe200078ef89c */
[----:B------:R-:W-:Y:S01]  /*3500*/  FFMA R96, R13, R163, R96 ;  /* 0x000000a30d607223 */ /* 0x000fe20000000060 */
[----:B------:R-:W-:Y:S01]  /*3510*/  LOP3.LUT R101, R14, 0x100, R99, 0xf8, !PT ;  /* 0x000001000e657812 */ /* 0x000fe200078ef863 */
[----:B------:R-:W-:-:S02]  /*3520*/  IMAD.SHL.U32 R99, R18, 0x4, RZ ;  /* 0x0000000412637824 */ /* 0x000fc400078e00ff */
[----:B------:R-:W-:Y:S01]  /*3530*/  FFMA R100, R158, R100, R23 ;  /* 0x000000649e647223 */ /* 0x000fe20000000017 */
[----:B------:R-:W-:Y:S02]  /*3540*/  HADD2.F32 R13, -RZ, R6.H0_H0 ;  /* 0x20000006ff0d7230 */ /* 0x000fe40000004100 */
[-C--:B------:R-:W-:Y:S01]  /*3550*/  FFMA R91, R15, R163.reuse, R12 ;  /* 0x000000a30f5b7223 */ /* 0x080fe2000000000c */
[----:B------:R-:W-:Y:S01]  /*3560*/  LOP3.LUT R12, R18, 0xff, RZ, 0xc0, !PT ;  /* 0x000000ff120c7812 */ /* 0x000fe200078ec0ff */
[--C-:B------:R-:W-:Y:S01]  /*3570*/  HADD2.F32 R15, -RZ, R7.reuse.H1_H1 ;  /* 0x30000007ff0f7230 */ /* 0x100fe20000004100 */
[----:B------:R-:W-:Y:S01]  /*3580*/  LOP3.LUT R156, R156, 0x18, R99, 0x78, !PT ;  /* 0x000000189c9c7812 */ /* 0x000fe200078e7863 */
[----:B------:R-:W-:Y:S01]  /*3590*/  FFMA R100, R13, R163, R100 ;  /* 0x000000a30d647223 */ /* 0x000fe20000000064 */
[----:B------:R-:W-:Y:S02]  /*35a0*/  HADD2.F32 R13, -RZ, R7.H0_H0 ;  /* 0x20000007ff0d7230 */ /* 0x000fe40000004100 */
[C-C-:B------:R-:W-:Y:S01]  /*35b0*/  FFMA R14, R158.reuse, R103, R165.reuse ;  /* 0x000000679e0e7223 */ /* 0x140fe200000000a5 */
[----:B------:R-:W-:Y:S01]  /*35c0*/  FFMA R102, R158, R102, R165 ;  /* 0x000000669e667223 */ /* 0x000fe200000000a5 */
[----:B------:R-:W-:Y:S01]  /*35d0*/  LOP3.LUT R101, R101, R156, RZ, 0xfc, !PT ;  /* 0x0000009c65657212 */ /* 0x000fe200078efcff */
[----:B------:R-:W-:-:S02]  /*35e0*/  VIADD R12, R12, 0x1f ;  /* 0x0000001f0c0c7836 */ /* 0x000fc40000000000 */
[-C--:B------:R-:W-:Y:S01]  /*35f0*/  FFMA R99, R15, R163.reuse, R14 ;  /* 0x000000a30f637223 */ /* 0x080fe2000000000e */
[----:B------:R-:W-:Y:S01]  /*3600*/  FFMA R102, R13, R163, R102 ;  /* 0x000000a30d667223 */ /* 0x000fe20000000066 */
[----:B------:R-:W-:Y:S01]  /*3610*/  F2FP.F16.F32.PACK_AB R14, R93, R92 ;  /* 0x0000005c5d0e723e */ /* 0x000fe200000000ff */
[----:B------:R-:W-:Y:S05]  /*3620*/  WARPSYNC.ALL ;  /* 0x0000000000007948 */ /* 0x000fea0003800000 */
[----:B------:R-:W-:Y:S01]  /*3630*/  LEA R93, R101, UR53, 0x1 ;  /* 0x00000035655d7c11 */ /* 0x000fe2000f8e08ff */
[----:B------:R-:W-:Y:S01]  /*3640*/  BSSY B0, `(.L_x_55) ;  /* 0x000001a000007945 */ /* 0x000fe20003800000 */
[----:B------:R-:W-:-:S02]  /*3650*/  ISETP.GT.U32.AND P2, PT, R12, 0x3e, PT ;  /* 0x0000003e0c00780c */ /* 0x000fc40003f44070 */
[----:B------:R-:W-:Y:S02]  /*3660*/  F2FP.F16.F32.PACK_AB R13, R169, R90 ;  /* 0x0000005aa90d723e */ /* 0x000fe400000000ff */
[----:B------:R-:W-:Y:S02]  /*3670*/  F2FP.F16.F32.PACK_AB R12, R171, R88 ;  /* 0x00000058ab0c723e */ /* 0x000fe400000000ff */
[----:B------:R-:W-:Y:S02]  /*3680*/  F2FP.F16.F32.PACK_AB R15, R95, R94 ;  /* 0x0000005e5f0f723e */ /* 0x000fe400000000ff */
[----:B------:R-:W-:Y:S02]  /*3690*/  F2FP.F16.F32.PACK_AB R90, R91, R100 ;  /* 0x000000645b5a723e */ /* 0x000fe400000000ff */
[----:B------:R-:W-:Y:S01]  /*36a0*/  F2FP.F16.F32.PACK_AB R88, R97, R96 ;  /* 0x000000606158723e */ /* 0x000fe200000000ff */
[----:B------:R1:W-:Y:S01]  /*36b0*/  STSM.16.M88.4 [R93+0x200], R12 ;  /* 0x0002000c5d007844 */ /* 0x0003e20000000200 */
[----:B------:R-:W-:-:S02]  /*36c0*/  F2FP.F16.F32.PACK_AB R89, R98, R89 ;  /* 0x000000596259723e */ /* 0x000fc400000000ff */
[----:B------:R-:W-:Y:S02]  /*36d0*/  F2FP.F16.F32.PACK_AB R91, R99, R102 ;  /* 0x00000066635b723e */ /* 0x000fe400000000ff */
[----:B------:R-:W-:-:S05]  /*36e0*/  LEA R92, R162, R93, 0x1 ;  /* 0x0000005da25c7211 */ /* 0x000fca00078e08ff */
[----:B------:R1:W-:Y:S01]  /*36f0*/  STSM.16.M88.4 [R92+0x200], R88 ;  /* 0x000200585c007844 */ /* 0x0003e20000000200 */
[----:B------:R-:W-:Y:S01]  /*3700*/  @!PT LDS RZ, [RZ] ;  /* 0x00000000fffff984 */ /* 0x000fe20000000800 */
[----:B------:R-:W-:Y:S01]  /*3710*/  @!PT LDS RZ, [RZ] ;  /* 0x00000000fffff984 */ /* 0x000fe20000000800 */
[----:B------:R-:W-:Y:S01]  /*3720*/  @!PT LDS RZ, [RZ] ;  /* 0x00000000fffff984 */ /* 0x000fe20000000800 */
[----:B------:R-:W-:Y:S01]  /*3730*/  @!PT LDS RZ, [RZ] ;  /* 0x00000000fffff984 */ /* 0x000fe20000000800 */
[----:B------:R2:W-:Y:S06]  /*3740*/  MEMBAR.ALL.CTA ;  /* 0x0000000000007992 */ /* 0x0005ec0000008000 */
[----:B--2---:R-:W2:Y:S02]  /*3750*/  FENCE.VIEW.ASYNC.S ;  /* 0x00000000000073c6 */ /* 0x004ea40000000000 */
[----:B--2---:R-:W-:Y:S06]  /*3760*/  BAR.SYNC.DEFER_BLOCKING 0x1, 0x100 ;  /* 0x0044000000007b1d */ /* 0x004fec0000010000 */
[----:B------:R-:W-:Y:S05]  /*3770*/  @P2 BRA `(.L_x_56) ;  /* 0x0000000000182947 */ /* 0x000fea0003800000 */
[----:B------:R-:W-:Y:S02]  /*3780*/  UIADD3 UR4, UP0, UR54, 0x4f0, URZ ;  /* 0x000004f036047890 */ /* 0x000fe4000ff1e03f */
[----:B------:R-:W-:Y:S02]  /*3790*/  UIADD3 UR44, UR53, 0x200, URZ ;  /* 0x00000200352c7890 */ /* 0x000fe4000fffe03f */
[----:B------:R-:W-:-:S09]  /*37a0*/  UIADD3.X UR5, URZ, UR55, URZ, UP0, !UPT ;  /* 0x000000373f057290 */ /* 0x000fd200087fe43f */
[----:B------:R2:W-:Y:S01]  /*37b0*/  UTMASTG.3D [UR44], [UR4] ;  /* 0x0000002c040073b5 */ /* 0x0005e20008010000 */
[----:B------:R0:W-:Y:S01]  /*37c0*/  UTMACMDFLUSH ;  /* 0x00000000000079b7 */ /* 0x0001e20000000000 */
[----:B--2---:R-:W-:-:S04]  /*37d0*/  DEPBAR.LE SB0, 0x1 ;  /* 0x000080400000791a */ /* 0x004fc80000000000 */
.L_x_56:
[----:B------:R-:W-:Y:S05]  /*37e0*/  BSYNC B0 ;  /* 0x0000000000007941 */ /* 0x000fea0003800000 */
.L_x_55:
[----:B------:R-:W-:Y:S01]  /*37f0*/  BAR.SYNC.DEFER_BLOCKING 0x1, 0x100 ;  /* 0x0044000000007b1d */ /* 0x000fe20000010000 */
[----:B------:R-:W-:Y:S01]  /*3800*/  ISETP.NE.AND P3, PT, RZ, UR48, PT ;  /* 0x00000030ff007c0c */ /* 0x000fe2000bf65270 */
[----:B-1----:R-:W-:-:S04]  /*3810*/  VIADD R89, R93, 0x200 ;  /* 0x000002005d597836 */ /* 0x002fc80000000000 */
[----:B------:R-:W-:-:S08]  /*3820*/  IMAD R88, R162, 0x2, R89 ;  /* 0x00000002a2587824 */ /* 0x000fd000078e0259 */
[----:B------:R-:W-:Y:S05]  /*3830*/  @!P3 BRA `(.L_x_57) ;  /* 0x000000000034b947 */ /* 0x000fea0003800000 */
[----:B------:R-:W-:Y:S04]  /*3840*/  BSSY B0, `(.L_x_58) ;  /* 0x0000009000007945 */ /* 0x000fe80003800000 */
[----:B------:R-:W-:Y:S05]  /*3850*/  @!P0 BRA `(.L_x_59) ;  /* 0x00000000001c8947 */ /* 0x000fea0003800000 */
[----:B------:R-:W-:-:S13]  /*3860*/  ISETP.NE.AND P3, PT, R166, 0x3, PT ;  /* 0x00000003a600780c */ /* 0x000fda0003f65270 */
[----:B------:R-:W-:Y:S05]  /*3870*/  @!P3 BRA `(.L_x_60) ;  /* 0x000000000004b947 */ /* 0x000fea0003800000 */
[----:B------:R-:W-:Y:S01]  /*3880*/  BPT.TRAP 0x1 ;  /* 0x000000040000795c */ /* 0x000fe20000300000 */
.L_x_60:
[----:B------:R-:W-:-:S04]  /*3890*/  ULEA UR4, UR36, UR53, 0x3 ;  /* 0x0000003524047291 */ /* 0x000fc8000f8e183f */
[----:B------:R-:W-:-:S04]  /*38a0*/  UIADD3 UR4, UR4, 0x60, URZ ;  /* 0x0000006004047890 */ /* 0x000fc8000fffe03f */
[----:B------:R-:W-:-:S09]  /*38b0*/  UPRMT UR4, UR52, 0x654, UR4 ;  /* 0x0000065434047896 */ /* 0x000fd20008000004 */
[----:B------:R-:W-:Y:S03]  /*38c0*/  SYNCS.ARRIVE.TRANS64.RED.A1T0 RZ, [UR4], RZ ;  /* 0x000000ffffff79a7 */ /* 0x000fe60008100404 */
.L_x_59:
[----:B------:R-:W-:Y:S05]  /*38d0*/  BSYNC B0 ;  /* 0x0000000000007941 */ /* 0x000fea0003800000 */
.L_x_58:
[----:B------:R-:W-:-:S04]  /*38e0*/  UIADD3 UR36, UR36, 0x1, URZ ;  /* 0x0000000124247890 */ /* 0x000fc8000fffe03f */
[----:B------:R-:W-:-:S04]  /*38f0*/  UISETP.NE.AND UP0, UPT, UR36, 0x4, UPT ;  /* 0x000000042400788c */ /* 0x000fc8000bf05270 */
[----:B------:R-:W-:-:S12]  /*3900*/  USEL UR36, UR36, URZ, UP0 ;  /* 0x0000003f24247287 */ /* 0x000fd80008000000 */
.L_x_57:
[----:B------:R-:W-:Y:S04]  /*3910*/  BSSY B0, `(.L_x_61) ;  /* 0x0000011000007945 */ /* 0x000fe80003800000 */
[----:B------:R-:W-:Y:S05]  /*3920*/  @!P0 BRA `(.L_x_62) ;  /* 0x00000000003c8947 */ /* 0x000fea0003800000 */
[----:B------:R-:W-:-:S13]  /*3930*/  ISETP.NE.AND P3, PT, R166, 0x3, PT ;  /* 0x00000003a600780c */ /* 0x000fda0003f65270 */
[----:B------:R-:W-:Y:S05]  /*3940*/  @!P3 BRA `(.L_x_63) ;  /* 0x000000000004b947 */ /* 0x000fea0003800000 */
[----:B------:R-:W-:Y:S01]  /*3950*/  BPT.TRAP 0x1 ;  /* 0x000000040000795c */ /* 0x000fe20000300000 */
.L_x_63:
[C---:B------:R-:W-:Y:S01]  /*3960*/  LEA R14, R20.reuse, UR53, 0x3 ;  /* 0x00000035140e7c11 */ /* 0x040fe2000f8e18ff */
[----:B------:R-:W-:Y:S01]  /*3970*/  BSSY B1, `(.L_x_64) ;  /* 0x0000006000017945 */ /* 0x000fe20003800000 */
[----:B------:R-:W-:Y:S02]  /*3980*/  SHF.L.U32 R15, RZ, 0x1f, RZ ;  /* 0x0000001fff0f7819 */ /* 0x000fe400000006ff */
[----:B------:R-:W-:Y:S02]  /*3990*/  @!P1 LEA R13, R20, R89, 0xd ;  /* 0x00000059140d9211 */ /* 0x000fe400078e68ff */
[----:B------:R-:W1:Y:S03]  /*39a0*/  SYNCS.PHASECHK.TRANS64.TRYWAIT P3, [R14+URZ+0x40], R15 ;  /* 0x0000400f0e0075a7 */ /* 0x000e66000806017f */
[----:B------:R-:W-:Y:S01]  /*39b0*/  @!P1 IMAD R12, R162, 0x2, R13 ;  /* 0x00000002a20c9824 */ /* 0x000fe200078e020d */
[----:B-1----:R-:W-:Y:S06]  /*39c0*/  @!P3 BRA `(.L_x_65) ;  /* 0x000000680038b947 */ /* 0x002fec0003800000 */
.L_x_232:
[----:B------:R-:W-:Y:S05]  /*39d0*/  BSYNC B1 ;  /* 0x0000000000017941 */ /* 0x000fea0003800000 */
.L_x_64:
[----:B------:R-:W-:Y:S05]  /*39e0*/  @!P1 WARPSYNC.ALL ;  /* 0x0000000000009948 */ /* 0x000fea0003800000 */
[----:B------:R2:W3:Y:S01]  /*39f0*/  @!P1 LDSM.16.M88.4 R8, [R13] ;  /* 0x000000000d08983b */ /* 0x0004e20000000200 */
[----:B------:R-:W-:-:S03]  /*3a00*/  VIADD R20, R20, 0x1 ;  /* 0x0000000114147836 */ /* 0x000fc60000000000 */
[----:B------:R2:W4:Y:S04]  /*3a10*/  @!P1 LDSM.16.M88.4 R4, [R12] ;  /* 0x000000000c04983b */ /* 0x0005280000000200 */
.L_x_62:
[----:B------:R-:W-:Y:S05]  /*3a20*/  BSYNC B0 ;  /* 0x0000000000007941 */ /* 0x000fea0003800000 */
.L_x_61:
[C-C-:B--2---:R-:W-:Y:S01]  /*3a30*/  FFMA R12, R158.reuse, R25, R155.reuse ;  /* 0x000000199e0c7223 */ /* 0x144fe2000000009b */
[--C-:B---3--:R-:W-:Y:S02]  /*3a40*/  HADD2.F32 R13, -RZ, R8.reuse.H0_H0 ;  /* 0x20000008ff0d7230 */ /* 0x108fe40000004100 */
[C---:B------:R-:W-:Y:S01]  /*3a50*/  FFMA R24, R158.reuse, R24, R155 ;  /* 0x000000189e187223 */ /* 0x040fe2000000009b */
[--C-:B------:R-:W-:Y:S02]  /*3a60*/  HADD2.F32 R25, -RZ, R9.reuse.H0_H0 ;  /* 0x20000009ff197230 */ /* 0x100fe40000004100 */
[C-C-:B------:R-:W-:Y:S01]  /*3a70*/  FFMA R26, R158.reuse, R26, R21.reuse ;  /* 0x0000001a9e1a7223 */ /* 0x140fe20000000015 */
[----:B-1----:R-:W-:Y:S02]  /*3a80*/  HADD2.F32 R15, -RZ, R8.H1_H1 ;  /* 0x30000008ff0f7230 */ /* 0x002fe40000004100 */
[----:B------:R-:W-:Y:S01]  /*3a90*/  FFMA R14, R158, R27, R21 ;  /* 0x0000001b9e0e7223 */ /* 0x000fe20000000015 */
[----:B------:R-:W-:-:S02]  /*3aa0*/  HADD2.F32 R91, -RZ, R9.H1_H1 ;  /* 0x30000009ff5b7230 */ /* 0x000fc40000004100 */
[-C--:B------:R-:W-:Y:S01]  /*3ab0*/  FFMA R24, R13, R163.reuse, R24 ;  /* 0x000000a30d187223 */ /* 0x080fe20000000018 */
[-C--:B------:R-:W-:Y:S01]  /*3ac0*/  FFMA R26, R25, R163.reuse, R26 ;  /* 0x000000a3191a7223 */ /* 0x080fe2000000001a */
[----:B------:R-:W-:Y:S01]  /*3ad0*/  FFMA R13, R15, R163, R12 ;  /* 0x000000a30f0d7223 */ /* 0x000fe2000000000c */
[--C-:B------:R-:W-:Y:S02]  /*3ae0*/  HADD2.F32 R25, -RZ, R10.reuse.H0_H0 ;  /* 0x2000000aff197230 */ /* 0x100fe40000004100 */
[C-C-:B------:R-:W-:Y:S01]  /*3af0*/  FFMA R28, R158.reuse, R28, R155.reuse ;  /* 0x0000001c9e1c7223 */ /* 0x140fe2000000009b */
[----:B------:R-:W-:Y:S01]  /*3b00*/  FFMA R12, R158, R29, R155 ;  /* 0x0000001d9e0c7223 */ /* 0x000fe2000000009b */
[----:B------:R-:W-:Y:S02]  /*3b10*/  HADD2.F32 R27, -RZ, R10.H1_H1 ;  /* 0x3000000aff1b7230 */ /* 0x000fe40000004100 */
[----:B------:R-:W-:Y:S01]  /*3b20*/  FFMA R15, R91, R163, R14 ;  /* 0x000000a35b0f7223 */ /* 0x000fe2000000000e */
[----:B------:R-:W-:-:S02]  /*3b30*/  HADD2.F32 R29, -RZ, R11.H0_H0 ;  /* 0x2000000bff1d7230 */ /* 0x000fc40000004100 */
[C-C-:B------:R-:W-:Y:S01]  /*3b40*/  FFMA R30, R158.reuse, R30, R21.reuse ;  /* 0x0000001e9e1e7223 */ /* 0x140fe20000000015 */
[----:B------:R-:W-:Y:S02]  /*3b50*/  HADD2.F32 R91, -RZ, R11.H1_H1 ;  /* 0x3000000bff5b7230 */ /* 0x000fe40000004100 */
[C---:B------:R-:W-:Y:S01]  /*3b60*/  FFMA R14, R158.reuse, R31, R21 ;  /* 0x0000001f9e0e7223 */ /* 0x040fe20000000015 */
[-C--:B------:R-:W-:Y:S01]  /*3b70*/  FFMA R28, R25, R163.reuse, R28 ;  /* 0x000000a3191c7223 */ /* 0x080fe2000000001c */
[-C--:B------:R-:W-:Y:S01]  /*3b80*/  FFMA R25, R27, R163.reuse, R12 ;  /* 0x000000a31b197223 */ /* 0x080fe2000000000c */
[----:B------:R-:W-:Y:S01]  /*3b90*/  FFMA R30, R29, R163, R30 ;  /* 0x000000a31d1e7223 */ /* 0x000fe2000000001e */
[----:B------:R-:W-:Y:S01]  /*3ba0*/  FFMA R12, R158, R33, R155 ;  /* 0x000000219e0c7223 */ /* 0x000fe2000000009b */
[----:B----4-:R-:W-:Y:S02]  /*3bb0*/  HADD2.F32 R29, -RZ, R4.H0_H0 ;  /* 0x20000004ff1d7230 */ /* 0x010fe40000004100 */
[----:B------:R-:W-:Y:S01]  /*3bc0*/  FFMA R27, R91, R163, R14 ;  /* 0x000000a35b1b7223 */ /* 0x000fe2000000000e */
[----:B------:R-:W-:-:S02]  /*3bd0*/  HADD2.F32 R33, -RZ, R5.H0_H0 ;  /* 0x20000005ff217230 */ /* 0x000fc40000004100 */
[C---:B------:R-:W-:Y:S01]  /*3be0*/  FFMA R32, R158.reuse, R32, R155 ;  /* 0x000000209e207223 */ /* 0x040fe2000000009b */
[C-C-:B------:R-:W-:Y:S01]  /*3bf0*/  FFMA R34, R158.reuse, R34, R21.reuse ;  /* 0x000000229e227223 */ /* 0x140fe20000000015 */
[----:B------:R-:W-:Y:S02]  /*3c00*/  HADD2.F32 R31, -RZ, R4.H1_H1 ;  /* 0x30000004ff1f7230 */ /* 0x000fe40000004100 */
[----:B------:R-:W-:Y:S01]  /*3c10*/  FFMA R14, R158, R35, R21 ;  /* 0x000000239e0e7223 */ /* 0x000fe20000000015 */
[----:B------:R-:W-:Y:S02]  /*3c20*/  HADD2.F32 R91, -RZ, R5.H1_H1 ;  /* 0x30000005ff5b7230 */ /* 0x000fe40000004100 */
[-C--:B------:R-:W-:Y:S01]  /*3c30*/  FFMA R32, R29, R163.reuse, R32 ;  /* 0x000000a31d207223 */ /* 0x080fe20000000020 */
[-C--:B------:R-:W-:Y:S01]  /*3c40*/  FFMA R34, R33, R163.reuse, R34 ;  /* 0x000000a321227223 */ /* 0x080fe20000000022 */
[----:B------:R-:W-:Y:S01]  /*3c50*/  FFMA R29, R31, R163, R12 ;  /* 0x000000a31f1d7223 */ /* 0x000fe2000000000c */
[----:B------:R-:W-:-:S02]  /*3c60*/  HADD2.F32 R33, -RZ, R6.H0_H0 ;  /* 0x20000006ff217230 */ /* 0x000fc40000004100 */
[----:B------:R-:W-:Y:S01]  /*3c70*/  FFMA R31, R91, R163, R14 ;  /* 0x000000a35b1f7223 */ /* 0x000fe2000000000e */
[C-C-:B------:R-:W-:Y:S01]  /*3c80*/  FFMA R36, R158.reuse, R36, R155.reuse ;  /* 0x000000249e247223 */ /* 0x140fe2000000009b */
[C---:B------:R-:W-:Y:S01]  /*3c90*/  FFMA R12, R158.reuse, R37, R155 ;  /* 0x000000259e0c7223 */ /* 0x040fe2000000009b */
[----:B------:R-:W-:Y:S02]  /*3ca0*/  HADD2.F32 R35, -RZ, R6.H1_H1 ;  /* 0x30000006ff237230 */ /* 0x000fe40000004100 */
[C-C-:B------:R-:W-:Y:S01]  /*3cb0*/  FFMA R38, R158.reuse, R38, R21.reuse ;  /* 0x000000269e267223 */ /* 0x140fe20000000015 */
[--C-:B------:R-:W-:Y:S02]  /*3cc0*/  HADD2.F32 R37, -RZ, R7.reuse.H0_H0 ;  /* 0x20000007ff257230 */ /* 0x100fe40000004100 */
[----:B------:R-:W-:Y:S01]  /*3cd0*/  FFMA R14, R158, R39, R21 ;  /* 0x000000279e0e7223 */ /* 0x000fe20000000015 */
[----:B------:R-:W-:Y:S02]  /*3ce0*/  HADD2.F32 R91, -RZ, R7.H1_H1 ;  /* 0x30000007ff5b7230 */ /* 0x000fe40000004100 */
[-C--:B------:R-:W-:Y:S01]  /*3cf0*/  FFMA R36, R33, R163.reuse, R36 ;  /* 0x000000a321247223 */ /* 0x080fe20000000024 */
[-C--:B------:R-:W-:Y:S01]  /*3d00*/  FFMA R33, R35, R163.reuse, R12 ;  /* 0x000000a323217223 */ /* 0x080fe2000000000c */
[-C--:B------:R-:W-:Y:S01]  /*3d10*/  FFMA R38, R37, R163.reuse, R38 ;  /* 0x000000a325267223 */ /* 0x080fe20000000026 */
[----:B------:R-:W-:Y:S01]  /*3d20*/  F2FP.F16.F32.PACK_AB R12, R13, R24 ;  /* 0x000000180d0c723e */ /* 0x000fe200000000ff */
[----:B------:R-:W-:Y:S01]  /*3d30*/  FFMA R35, R91, R163, R14 ;  /* 0x000000a35b237223 */ /* 0x000fe2000000000e */
[----:B------:R-:W-:Y:S01]  /*3d40*/  F2FP.F16.F32.PACK_AB R13, R15, R26 ;  /* 0x0000001a0f0d723e */ /* 0x000fe200000000ff */
[----:B------:R-:W-:Y:S05]  /*3d50*/  WARPSYNC.ALL ;  /* 0x0000000000007948 */ /* 0x000fea0003800000 */
[----:B------:R-:W-:Y:S01]  /*3d60*/  F2FP.F16.F32.PACK_AB R14, R25, R28 ;  /* 0x0000001c190e723e */ /* 0x000fe200000000ff */
[----:B------:R-:W-:Y:S01]  /*3d70*/  BSSY B0, `(.L_x_66) ;  /* 0x0000019000007945 */ /* 0x000fe20003800000 */
[----:B------:R-:W-:-:S02]  /*3d80*/  F2FP.F16.F32.PACK_AB R15, R27, R30 ;  /* 0x0000001e1b0f723e */ /* 0x000fc400000000ff */
[----:B------:R-:W-:Y:S02]  /*3d90*/  F2FP.F16.F32.PACK_AB R24, R29, R32 ;  /* 0x000000201d18723e */ /* 0x000fe400000000ff */
[----:B------:R-:W-:Y:S01]  /*3da0*/  F2FP.F16.F32.PACK_AB R25, R31, R34 ;  /* 0x000000221f19723e */ /* 0x000fe200000000ff */
[----:B------:R1:W-:Y:S01]  /*3db0*/  STSM.16.M88.4 [R93+0x2200], R12 ;  /* 0x0022000c5d007844 */ /* 0x0003e20000000200 */
[----:B------:R-:W-:Y:S02]  /*3dc0*/  F2FP.F16.F32.PACK_AB R26, R33, R36 ;  /* 0x00000024211a723e */ /* 0x000fe400000000ff */
[----:B------:R-:W-:-:S05]  /*3dd0*/  F2FP.F16.F32.PACK_AB R27, R35, R38 ;  /* 0x00000026231b723e */ /* 0x000fca00000000ff */
        /* <DEDUP_REMOVED lines=11> */
[----:B------:R-:W-:Y:S02]  /*3e90*/  UIADD3 UR4, UR53, 0x2200, URZ ;  /* 0x0000220035047890 */ /* 0x000fe4000fffe03f */
[----:B------:R-:W-:Y:S01]  /*3ea0*/  UIADD3.X UR9, URZ, UR55, URZ, UP0, !UPT ;  /* 0x000000373f097290 */ /* 0x000fe200087fe43f */
[----:B------:R-:W-:Y:S01]  /*3eb0*/  UMOV UR5, UR45 ;  /* 0x0000002d00057c82 */ /* 0x000fe20008000000 */
[----:B------:R-:W-:-:S07]  /*3ec0*/  UMOV UR7, UR47 ;  /* 0x0000002f00077c82 */ /* 0x000fce0008000000 */
[----:B------:R2:W-:Y:S01]  /*3ed0*/  UTMASTG.3D [UR4], [UR8] ;  /* 0x00000004080073b5 */ /* 0x0005e20008010000 */
[----:B------:R0:W-:Y:S01]  /*3ee0*/  UTMACMDFLUSH ;  /* 0x00000000000079b7 */ /* 0x0001e20000000000 */
[----:B--2---:R-:W-:-:S04]  /*3ef0*/  DEPBAR.LE SB0, 0x1 ;  /* 0x000080400000791a */ /* 0x004fc80000000000 */
.L_x_67:
[----:B------:R-:W-:Y:S05]  /*3f00*/  BSYNC B0 ;  /* 0x0000000000007941 */ /* 0x000fea0003800000 */
.L_x_66:
[----:B-1----:R-:W-:Y:S01]  /*3f10*/  IADD3 R13, R93, 0x2200, RZ ;  /* 0x000022005d0d7810 */ /* 0x002fe20007ffe0ff */
[----:B------:R-:W-:Y:S04]  /*3f20*/  BAR.SYNC.DEFER_BLOCKING 0x1, 0x100 ;  /* 0x0044000000007b1d */ /* 0x000fe80000010000 */
[----:B------:R-:W-:Y:S02]  /*3f30*/  IMAD R28, R162, 0x2, R13 ;  /* 0x00000002a21c7824 */ /* 0x000fe400078e020d */
[----:B------:R-:W-:Y:S04]  /*3f40*/  BSSY B0, `(.L_x_68) ;  /* 0x0000009000007945 */ /* 0x000fe80003800000 */
[----:B------:R-:W-:Y:S05]  /*3f50*/  @!P0 BRA `(.L_x_69) ;  /* 0x00000000001c8947 */ /* 0x000fea0003800000 */
[----:B------:R-:W-:-:S13]  /*3f60*/  ISETP.NE.AND P3, PT, R166, 0x3, PT ;  /* 0x00000003a600780c */ /* 0x000fda0003f65270 */
[----:B------:R-:W-:Y:S05]  /*3f70*/  @!P3 BRA `(.L_x_70) ;  /* 0x000000000004b947 */ /* 0x000fea0003800000 */
[----:B------:R-:W-:Y:S01]  /*3f80*/  BPT.TRAP 0x1 ;  /* 0x000000040000795c */ /* 0x000fe20000300000 */
.L_x_70:
[----:B------:R-:W-:-:S04]  /*3f90*/  ULEA UR4, UR36, UR53, 0x3 ;  /* 0x0000003524047291 */ /* 0x000fc8000f8e183f */
[----:B------:R-:W-:-:S04]  /*3fa0*/  UIADD3 UR4, UR4, 0x60, URZ ;  /* 0x0000006004047890 */ /* 0x000fc8000fffe03f */
[----:B------:R-:W-:-:S09]  /*3fb0*/  UPRMT UR4, UR52, 0x654, UR4 ;  /* 0x0000065434047896 */ /* 0x000fd20008000004 */
[----:B------:R-:W-:Y:S03]  /*3fc0*/  SYNCS.ARRIVE.TRANS64.RED.A1T0 RZ, [UR4], RZ ;  /* 0x000000ffffff79a7 */ /* 0x000fe60008100404 */
.L_x_69:
[----:B------:R-:W-:Y:S05]  /*3fd0*/  BSYNC B0 ;  /* 0x0000000000007941 */ /* 0x000fea0003800000 */
.L_x_68:
[----:B------:R-:W-:Y:S01]  /*3fe0*/  UIADD3 UR36, UR36, 0x1, URZ ;  /* 0x0000000124247890 */ /* 0x000fe2000fffe03f */
[----:B------:R-:W-:Y:S01]  /*3ff0*/  BSSY B0, `(.L_x_71) ;  /* 0x0000017000007945 */ /* 0x000fe20003800000 */
[----:B------:R-:W-:Y:S02]  /*4000*/  IMAD.MOV.U32 R29, RZ, RZ, RZ ;  /* 0x000000ffff1d7224 */ /* 0x000fe400078e00ff */
[----:B------:R-:W-:-:S04]  /*4010*/  UISETP.NE.AND UP0, UPT, UR36, 0x4, UPT ;  /* 0x000000042400788c */ /* 0x000fc8000bf05270 */
[----:B------:R-:W-:Y:S01]  /*4020*/  USEL UR36, UR36, URZ, UP0 ;  /* 0x0000003f24247287 */ /* 0x000fe20008000000 */
[----:B------:R-:W-:Y:S11]  /*4030*/  @!P0 BRA `(.L_x_72) ;  /* 0x0000000000488947 */ /* 0x000ff60003800000 */
[----:B------:R-:W-:-:S13]  /*4040*/  ISETP.NE.AND P3, PT, R166, 0x3, PT ;  /* 0x00000003a600780c */ /* 0x000fda0003f65270 */
[----:B------:R-:W-:Y:S05]  /*4050*/  @!P3 BRA `(.L_x_73) ;  /* 0x000000000004b947 */ /* 0x000fea0003800000 */
[----:B------:R-:W-:Y:S01]  /*4060*/  BPT.TRAP 0x1 ;  /* 0x000000040000795c */ /* 0x000fe20000300000 */
.L_x_73:
[C---:B------:R-:W-:Y:S01]  /*4070*/  LEA R12, R20.reuse, UR53, 0x3 ;  /* 0x00000035140c7c11 */ /* 0x040fe2000f8e18ff */
[----:B------:R-:W-:Y:S01]  /*4080*/  BSSY B1, `(.L_x_74) ;  /* 0x0000006000017945 */ /* 0x000fe20003800000 */
[----:B------:R-:W-:Y:S02]  /*4090*/  SHF.L.U32 R13, RZ, 0x1f, RZ ;  /* 0x0000001fff0d7819 */ /* 0x000fe400000006ff */
[----:B------:R-:W-:Y:S02]  /*40a0*/  @!P1 LEA R15, R20, R89, 0xd ;  /* 0x00000059140f9211 */ /* 0x000fe400078e68ff */
[----:B------:R-:W1:Y:S03]  /*40b0*/  SYNCS.PHASECHK.TRANS64.TRYWAIT P3, [R12+URZ+0x40], R13 ;  /* 0x0000400d0c0075a7 */ /* 0x000e66000806017f */
[----:B------:R-:W-:Y:S01]  /*40c0*/  @!P1 IMAD R14, R162, 0x2, R15 ;  /* 0x00000002a20e9824 */ /* 0x000fe200078e020f */
[----:B-1----:R-:W-:Y:S06]  /*40d0*/  @!P3 BRA `(.L_x_75) ;  /* 0x000000600088b947 */ /* 0x002fec0003800000 */
.L_x_233:
[----:B------:R-:W-:Y:S05]  /*40e0*/  BSYNC B1 ;  /* 0x0000000000017941 */ /* 0x000fea0003800000 */
.L_x_74:
[----:B------:R-:W-:Y:S05]  /*40f0*/  @!P1 WARPSYNC.ALL ;  /* 0x0000000000009948 */ /* 0x000fea0003800000 */
[----:B------:R2:W3:Y:S01]  /*4100*/  @!P1 LDSM.16.M88.4 R8, [R15] ;  /* 0x000000000f08983b */ /* 0x0004e20000000200 */
[----:B------:R-:W-:-:S03]  /*4110*/  VIADD R20, R20, 0x1 ;  /* 0x0000000114147836 */ /* 0x000fc60000000000 */
[----:B------:R2:W4:Y:S02]  /*4120*/  @!P1 LDSM.16.M88.4 R4, [R14] ;  /* 0x000000000e04983b */ /* 0x0005240000000200 */
[----:B------:R-:W-:-:S04]  /*4130*/  ISETP.NE.AND P3, PT, R20, 0x4, PT ;  /* 0x000000041400780c */ /* 0x000fc80003f65270 */
[----:B------:R-:W-:Y:S02]  /*4140*/  SEL R20, R20, RZ, P3 ;  /* 0x000000ff14147207 */ /* 0x000fe40001800000 */
[----:B--2---:R-:W-:-:S07]  /*4150*/  SEL R29, RZ, 0x1, P3 ;  /* 0x00000001ff1d7807 */ /* 0x004fce0001800000 */
.L_x_72:
[----:B------:R-:W-:Y:S05]  /*4160*/  BSYNC B0 ;  /* 0x0000000000007941 */ /* 0x000fea0003800000 */
.L_x_71:
[--C-:B-1-3--:R-:W-:Y:S02]  /*4170*/  HADD2.F32 R13, -RZ, R8.reuse.H0_H0 ;  /* 0x20000008ff0d7230 */ /* 0x10afe40000004100 */
[C-C-:B------:R-:W-:Y:S01]  /*4180*/  FFMA R104, R158.reuse, R104, R23.reuse ;  /* 0x000000689e687223 */ /* 0x140fe20000000017 */
[----:B------:R-:W-:Y:S02]  /*4190*/  HADD2.F32 R15, -RZ, R8.H1_H1 ;  /* 0x30000008ff0f7230 */ /* 0x000fe40000004100 */
[C---:B------:R-:W-:Y:S01]  /*41a0*/  FFMA R12, R158.reuse, R105, R23 ;  /* 0x000000699e0c7223 */ /* 0x040fe20000000017 */
[--C-:B------:R-:W-:Y:S02]  /*41b0*/  HADD2.F32 R25, -RZ, R9.reuse.H0_H0 ;  /* 0x20000009ff197230 */ /* 0x100fe40000004100 */
[C-C-:B------:R-:W-:Y:S01]  /*41c0*/  FFMA R106, R158.reuse, R106, R165.reuse ;  /* 0x0000006a9e6a7223 */ /* 0x140fe200000000a5 */
[----:B------:R-:W-:Y:S02]  /*41d0*/  HADD2.F32 R27, -RZ, R9.H1_H1 ;  /* 0x30000009ff1b7230 */ /* 0x000fe40000004100 */
[----:B------:R-:W-:Y:S01]  /*41e0*/  FFMA R14, R158, R107, R165 ;  /* 0x0000006b9e0e7223 */ /* 0x000fe200000000a5 */
[-C--:B------:R-:W-:Y:S01]  /*41f0*/  FFMA R104, R13, R163.reuse, R104 ;  /* 0x000000a30d687223 */ /* 0x080fe20000000068 */
[-C--:B------:R-:W-:Y:S01]  /*4200*/  FFMA R13, R15, R163.reuse, R12 ;  /* 0x000000a30f0d7223 */ /* 0x080fe2000000000c */
[-C--:B------:R-:W-:Y:S01]  /*4210*/  FFMA R106, R25, R163.reuse, R106 ;  /* 0x000000a3196a7223 */ /* 0x080fe2000000006a */
[----:B------:R-:W-:Y:S01]  /*4220*/  FFMA R15, R27, R163, R14 ;  /* 0x000000a31b0f7223 */ /* 0x000fe2000000000e */
[----:B------:R-:W-:-:S02]  /*4230*/  HADD2.F32 R25, -RZ, R10.H0_H0 ;  /* 0x2000000aff197230 */ /* 0x000fc40000004100 */
        /* <DEDUP_REMOVED lines=11> */
[----:B----4-:R-:W-:-:S02]  /*42f0*/  HADD2.F32 R31, -RZ, R4.H0_H0 ;  /* 0x20000004ff1f7230 */ /* 0x010fc40000004100 */
        /* <DEDUP_REMOVED lines=23> */
[----:B------:R-:W-:Y:S01]  /*4470*/  F2FP.F16.F32.PACK_AB R12, R13, R104 ;  /* 0x000000680d0c723e */ /* 0x000fe200000000ff */
[----:B------:R-:W-:Y:S05]  /*4480*/  WARPSYNC.ALL ;  /* 0x0000000000007948 */ /* 0x000fea0003800000 */
[----:B------:R-:W-:Y:S01]  /*4490*/  F2FP.F16.F32.PACK_AB R13, R15, R106 ;  /* 0x0000006a0f0d723e */ /* 0x000fe200000000ff */
[----:B------:R-:W-:Y:S01]  /*44a0*/  BSSY B0, `(.L_x_76) ;  /* 0x000001a000007945 */ /* 0x000fe20003800000 */
[----:B------:R-:W-:-:S02]  /*44b0*/  F2FP.F16.F32.PACK_AB R14, R25, R108 ;  /* 0x0000006c190e723e */ /* 0x000fc400000000ff */
[----:B------:R-:W-:Y:S02]  /*44c0*/  F2FP.F16.F32.PACK_AB R15, R27, R110 ;  /* 0x0000006e1b0f723e */ /* 0x000fe400000000ff */
        /* <DEDUP_REMOVED lines=23> */
.L_x_77:
[----:B------:R-:W-:Y:S05]  /*4640*/  BSYNC B0 ;  /* 0x0000000000007941 */ /* 0x000fea0003800000 */
.L_x_76:
        /* <DEDUP_REMOVED lines=8> */
.L_x_80:
[----:B------:R-:W-:-:S04]  /*46d0*/  ULEA UR4, UR36, UR53, 0x3 ;  /* 0x0000003524047291 */ /* 0x000fc8000f8e183f */
[----:B------:R-:W-:-:S04]  /*46e0*/  UIADD3 UR4, UR4, 0x60, URZ ;  /* 0x0000006004047890 */ /* 0x000fc8000fffe03f */
[----:B------:R-:W-:-:S09]  /*46f0*/  UPRMT UR4, UR52, 0x654, UR4 ;  /* 0x0000065434047896 */ /* 0x000fd20008000004 */
[----:B------:R-:W-:Y:S03]  /*4700*/  SYNCS.ARRIVE.TRANS64.RED.A1T0 RZ, [UR4], RZ ;  /* 0x000000ffffff79a7 */ /* 0x000fe60008100404 */
.L_x_79:
[----:B------:R-:W-:Y:S05]  /*4710*/  BSYNC B0 ;  /* 0x0000000000007941 */ /* 0x000fea0003800000 */
.L_x_78:
[----:B------:R-:W-:Y:S01]  /*4720*/  UIADD3 UR4, UR36, 0x1, URZ ;  /* 0x0000000124047890 */ /* 0x000fe2000fffe03f */
[----:B------:R-:W-:Y:S03]  /*4730*/  BSSY B0, `(.L_x_81) ;  /* 0x0000017000007945 */ /* 0x000fe60003800000 */
[----:B------:R-:W-:-:S04]  /*4740*/  UISETP.NE.AND UP0, UPT, UR4, 0x4, UPT ;  /* 0x000000040400788c */ /* 0x000fc8000bf05270 */
[----:B------:R-:W-:Y:S01]  /*4750*/  USEL UR8, UR4, URZ, UP0 ;  /* 0x0000003f04087287 */ /* 0x000fe20008000000 */
[----:B------:R-:W-:Y:S11]  /*4760*/  @!P0 BRA `(.L_x_82) ;  /* 0x00000000004c8947 */ /* 0x000ff60003800000 */
[----:B------:R-:W-:-:S13]  /*4770*/  ISETP.NE.AND P3, PT, R166, 0x3, PT ;  /* 0x00000003a600780c */ /* 0x000fda0003f65270 */
[----:B------:R-:W-:Y:S05]  /*4780*/  @!P3 BRA `(.L_x_83) ;  /* 0x000000000004b947 */ /* 0x000fea0003800000 */
[----:B------:R-:W-:Y:S01]  /*4790*/  BPT.TRAP 0x1 ;  /* 0x000000040000795c */ /* 0x000fe20000300000 */
.L_x_83:
[C---:B------:R-:W-:Y:S01]  /*47a0*/  LEA R13, R20.reuse, UR53, 0x3 ;  /* 0x00000035140d7c11 */ /* 0x040fe2000f8e18ff */
[----:B------:R-:W-:Y:S01]  /*47b0*/  @!P1 IMAD R15, R20, 0x2000, R89 ;  /* 0x00002000140f9824 */ /* 0x000fe200078e0259 */
[----:B------:R-:W-:Y:S01]  /*47c0*/  SHF.L.U32 R12, R29, 0x1f, RZ ;  /* 0x0000001f1d0c7819 */ /* 0x000fe200000006ff */
[----:B------:R-:W-:Y:S03]  /*47d0*/  BSSY B1, `(.L_x_84) ;  /* 0x0000004000017945 */ /* 0x000fe60003800000 */
[----:B------:R-:W1:Y:S01]  /*47e0*/  SYNCS.PHASECHK.TRANS64.TRYWAIT P3, [R13+URZ+0x40], R12 ;  /* 0x0000400c0d0075a7 */ /* 0x000e62000806017f */
[----:B------:R-:W-:Y:S01]  /*47f0*/  @!P1 LEA R14, R162, R15, 0x1 ;  /* 0x0000000fa20e9211 */ /* 0x000fe200078e08ff */
[----:B-1----:R-:W-:Y:S06]  /*4800*/  @!P3 BRA `(.L_x_85) ;  /* 0x0000005800d0b947 */ /* 0x002fec0003800000 */
.L_x_234:
[----:B------:R-:W-:Y:S05]  /*4810*/  BSYNC B1 ;  /* 0x0000000000017941 */ /* 0x000fea0003800000 */
.L_x_84:
[----:B------:R-:W-:Y:S05]  /*4820*/  @!P1 WARPSYNC.ALL ;  /* 0x0000000000009948 */ /* 0x000fea0003800000 */
[----:B------:R2:W3:Y:S01]  /*4830*/  @!P1 LDSM.16.M88.4 R8, [R15] ;  /* 0x000000000f08983b */ /* 0x0004e20000000200 */
[----:B------:R-:W-:-:S03]  /*4840*/  VIADD R20, R20, 0x1 ;  /* 0x0000000114147836 */ /* 0x000fc60000000000 */
[----:B------:R2:W4:Y:S02]  /*4850*/  @!P1 LDSM.16.M88.4 R4, [R14] ;  /* 0x000000000e04983b */ /* 0x0005240000000200 */
[----:B------:R-:W-:-:S04]  /*4860*/  ISETP.NE.AND P3, PT, R20, 0x4, PT ;  /* 0x000000041400780c */ /* 0x000fc80003f65270 */
[----:B-1----:R-:W-:Y:S02]  /*4870*/  SEL R12, RZ, 0x1, P3 ;  /* 0x00000001ff0c7807 */ /* 0x002fe40001800000 */
[----:B------:R-:W-:Y:S02]  /*4880*/  SEL R20, R20, RZ, P3 ;  /* 0x000000ff14147207 */ /* 0x000fe40001800000 */
[----:B--2---:R-:W-:-:S07]  /*4890*/  LOP3.LUT R29, R29, R12, RZ, 0x3c, !PT ;  /* 0x0000000c1d1d7212 */ /* 0x004fce00078e3cff */
.L_x_82:
[----:B------:R-:W-:Y:S05]  /*48a0*/  BSYNC B0 ;  /* 0x0000000000007941 */ /* 0x000fea0003800000 */
.L_x_81:
[--C-:B---3--:R-:W-:Y:S02]  /*48b0*/  HADD2.F32 R13, -RZ, R8.reuse.H0_H0 ;  /* 0x20000008ff0d7230 */ /* 0x108fe40000004100 */
        /* <DEDUP_REMOVED lines=70> */
[----:B------:R-:W-:Y:S02]  /*4d20*/  UIADD3 UR4, UR53, 0x6200, URZ ;  /* 0x0000620035047890 */ /* 0x000fe4000fffe03f */
[----:B------:R-:W-:Y:S01]  /*4d30*/  UIADD3.X UR11, URZ, UR55, URZ, UP0, !UPT ;  /* 0x000000373f0b7290 */ /* 0x000fe200087fe43f */
[----:B------:R-:W-:-:S08]  /*4d40*/  UMOV UR7, UR47 ;  /* 0x0000002f00077c82 */ /* 0x000fd00008000000 */
[----:B------:R2:W-:Y:S01]  /*4d50*/  UTMASTG.3D [UR4], [UR10] ;  /* 0x000000040a0073b5 */ /* 0x0005e20008010000 */
[----:B------:R0:W-:Y:S01]  /*4d60*/  UTMACMDFLUSH ;  /* 0x00000000000079b7 */ /* 0x0001e20000000000 */
[----:B--2---:R-:W-:-:S04]  /*4d70*/  DEPBAR.LE SB0, 0x1 ;  /* 0x000080400000791a */ /* 0x004fc80000000000 */
.L_x_87:
[----:B------:R-:W-:Y:S05]  /*4d80*/  BSYNC B0 ;  /* 0x0000000000007941 */ /* 0x000fea0003800000 */
.L_x_86:
[----:B-1----:R-:W-:Y:S01]  /*4d90*/  VIADD R13, R93, 0x6200 ;  /* 0x000062005d0d7836 */ /* 0x002fe20000000000 */
[----:B------:R-:W-:Y:S04]  /*4da0*/  BAR.SYNC.DEFER_BLOCKING 0x1, 0x100 ;  /* 0x0044000000007b1d */ /* 0x000fe80000010000 */
[----:B------:R-:W-:Y:S02]  /*4db0*/  LEA R24, R162, R13, 0x1 ;  /* 0x0000000da2187211 */ /* 0x000fe400078e08ff */
[----:B------:R-:W-:Y:S04]  /*4dc0*/  BSSY B0, `(.L_x_88) ;  /* 0x0000009000007945 */ /* 0x000fe80003800000 */
[----:B------:R-:W-:Y:S05]  /*4dd0*/  @!P0 BRA `(.L_x_89) ;  /* 0x00000000001c8947 */ /* 0x000fea0003800000 */
[----:B------:R-:W-:-:S13]  /*4de0*/  ISETP.NE.AND P3, PT, R166, 0x3, PT ;  /* 0x00000003a600780c */ /* 0x000fda0003f65270 */
[----:B------:R-:W-:Y:S05]  /*4df0*/  @!P3 BRA `(.L_x_90) ;  /* 0x000000000004b947 */ /* 0x000fea0003800000 */
[----:B------:R-:W-:Y:S01]  /*4e00*/  BPT.TRAP 0x1 ;  /* 0x000000040000795c */ /* 0x000fe20000300000 */
.L_x_90:
[----:B------:R-:W-:-:S04]  /*4e10*/  ULEA UR4, UR8, UR53, 0x3 ;  /* 0x0000003508047291 */ /* 0x000fc8000f8e183f */
[----:B------:R-:W-:-:S04]  /*4e20*/  UIADD3 UR4, UR4, 0x60, URZ ;  /* 0x0000006004047890 */ /* 0x000fc8000fffe03f */
[----:B------:R-:W-:-:S09]  /*4e30*/  UPRMT UR4, UR52, 0x654, UR4 ;  /* 0x0000065434047896 */ /* 0x000fd20008000004 */
[----:B------:R-:W-:Y:S03]  /*4e40*/  SYNCS.ARRIVE.TRANS64.RED.A1T0 RZ, [UR4], RZ ;  /* 0x000000ffffff79a7 */ /* 0x000fe60008100404 */
.L_x_89:
[----:B------:R-:W-:Y:S05]  /*4e50*/  BSYNC B0 ;  /* 0x0000000000007941 */ /* 0x000fea0003800000 */
.L_x_88:
        /* <DEDUP_REMOVED lines=8> */
.L_x_93:
[C---:B------:R-:W-:Y:S01]  /*4ee0*/  LEA R12, R20.reuse, UR53, 0x3 ;  /* 0x00000035140c7c11 */ /* 0x040fe2000f8e18ff */
[----:B------:R-:W-:Y:S01]  /*4ef0*/  @!P1 IMAD R15, R20, 0x2000, R89 ;  /* 0x00002000140f9824 */ /* 0x000fe200078e0259 */
[----:B------:R-:W-:Y:S01]  /*4f00*/  SHF.L.U32 R13, R29, 0x1f, RZ ;  /* 0x0000001f1d0d7819 */ /* 0x000fe200000006ff */
[----:B------:R-:W-:Y:S02]  /*4f10*/  BSSY B1, `(.L_x_94) ;  /* 0x0000004000017945 */ /* 0x000fe40003800000 */
[----:B------:R-:W-:Y:S01]  /*4f20*/  @!P1 IMAD R14, R162, 0x2, R15 ;  /* 0x00000002a20e9824 */ /* 0x000fe200078e020f */
[----:B------:R-:W1:Y:S02]  /*4f30*/  SYNCS.PHASECHK.TRANS64.TRYWAIT P3, [R12+URZ+0x40], R13 ;  /* 0x0000400d0c0075a7 */ /* 0x000e64000806017f */
[----:B-1----:R-:W-:Y:S05]  /*4f40*/  @!P3 BRA `(.L_x_95) ;  /* 0x000000540014b947 */ /* 0x002fea0003800000 */
.L_x_235:
[----:B------:R-:W-:Y:S05]  /*4f50*/  BSYNC B1 ;  /* 0x0000000000017941 */ /* 0x000fea0003800000 */
.L_x_94:
[----:B------:R-:W-:Y:S05]  /*4f60*/  @!P1 WARPSYNC.ALL ;  /* 0x0000000000009948 */ /* 0x000fea0003800000 */
[----:B------:R2:W3:Y:S01]  /*4f70*/  @!P1 LDSM.16.M88.4 R8, [R15] ;  /* 0x000000000f08983b */ /* 0x0004e20000000200 */
[----:B------:R-:W-:-:S03]  /*4f80*/  IADD3 R20, R20, 0x1, RZ ;  /* 0x0000000114147810 */ /* 0x000fc60007ffe0ff */
[----:B------:R2:W4:Y:S01]  /*4f90*/  @!P1 LDSM.16.M88.4 R4, [R14] ;  /* 0x000000000e04983b */ /* 0x0005220000000200 */
[----:B------:R-:W-:-:S04]  /*4fa0*/  ISETP.NE.AND P3, PT, R20, 0x4, PT ;  /* 0x000000041400780c */ /* 0x000fc80003f65270 */
[----:B-1----:R-:W-:Y:S02]  /*4fb0*/  SEL R12, RZ, 0x1, P3 ;  /* 0x00000001ff0c7807 */ /* 0x002fe40001800000 */
[----:B------:R-:W-:Y:S02]  /*4fc0*/  SEL R20, R20, RZ, P3 ;  /* 0x000000ff14147207 */ /* 0x000fe40001800000 */
[----:B--2---:R-:W-:-:S07]  /*4fd0*/  LOP3.LUT R29, R29, R12, RZ, 0x3c, !PT ;  /* 0x0000000c1d1d7212 */ /* 0x004fce00078e3cff */
.L_x_92:
[----:B------:R-:W-:Y:S05]  /*4fe0*/  BSYNC B0 ;  /* 0x0000000000007941 */ /* 0x000fea0003800000 */
.L_x_91:
        /* <DEDUP_REMOVED lines=59> */
[----:B------:R1:W-:Y:S01]  /*53a0*/  STSM.16.M88.4 [R88], R32 ;  /* 0x0000002058007844 */ /* 0x0003e20000000200 */
        /* <DEDUP_REMOVED lines=17> */
.L_x_97:
[----:B------:R-:W-:Y:S05]  /*54c0*/  BSYNC B0 ;  /* 0x0000000000007941 */ /* 0x000fea0003800000 */
.L_x_96:
[----:B------:R-:W-:Y:S06]  /*54d0*/  BAR.SYNC.DEFER_BLOCKING 0x1, 0x100 ;  /* 0x0044000000007b1d */ /* 0x000fec0000010000 */
[----:B------:R-:W-:Y:S04]  /*54e0*/  BSSY B0, `(.L_x_98) ;  /* 0x0000009000007945 */ /* 0x000fe80003800000 */
[----:B------:R-:W-:Y:S05]  /*54f0*/  @!P0 BRA `(.L_x_99) ;  /* 0x00000000001c8947 */ /* 0x000fea0003800000 */
[----:B------:R-:W-:-:S13]  /*5500*/  ISETP.NE.AND P3, PT, R166, 0x3, PT ;  /* 0x00000003a600780c */ /* 0x000fda0003f65270 */
[----:B------:R-:W-:Y:S05]  /*5510*/  @!P3 BRA `(.L_x_100) ;  /* 0x000000000004b947 */ /* 0x000fea0003800000 */
[----:B------:R-:W-:Y:S01]  /*5520*/  BPT.TRAP 0x1 ;  /* 0x000000040000795c */ /* 0x000fe20000300000 */
.L_x_100:
[----:B------:R-:W-:-:S04]  /*5530*/  ULEA UR4, UR8, UR53, 0x3 ;  /* 0x0000003508047291 */ /* 0x000fc8000f8e183f */
[----:B------:R-:W-:-:S04]  /*5540*/  UIADD3 UR4, UR4, 0x60, URZ ;  /* 0x0000006004047890 */ /* 0x000fc8000fffe03f */
[----:B------:R-:W-:-:S09]  /*5550*/  UPRMT UR4, UR52, 0x654, UR4 ;  /* 0x0000065434047896 */ /* 0x000fd20008000004 */
[----:B------:R-:W-:Y:S03]  /*5560*/  SYNCS.ARRIVE.TRANS64.RED.A1T0 RZ, [UR4], RZ ;  /* 0x000000ffffff79a7 */ /* 0x000fe60008100404 */
.L_x_99:
[----:B------:R-:W-:Y:S05]  /*5570*/  BSYNC B0 ;  /* 0x0000000000007941 */ /* 0x000fea0003800000 */
.L_x_98:
        /* <DEDUP_REMOVED lines=8> */
.L_x_103:
[C---:B-1----:R-:W-:Y:S01]  /*5600*/  LEA R12, R20.reuse, UR53, 0x3 ;  /* 0x00000035140c7c11 */ /* 0x042fe2000f8e18ff */
[----:B------:R-:W-:Y:S01]  /*5610*/  @!P1 IMAD R15, R20, 0x2000, R89 ;  /* 0x00002000140f9824 */ /* 0x000fe200078e0259 */
[----:B------:R-:W-:Y:S01]  /*5620*/  SHF.L.U32 R13, R29, 0x1f, RZ ;  /* 0x0000001f1d0d7819 */ /* 0x000fe200000006ff */
[----:B------:R-:W-:Y:S02]  /*5630*/  BSSY B1, `(.L_x_104) ;  /* 0x0000004000017945 */ /* 0x000fe40003800000 */
[----:B------:R-:W-:Y:S01]  /*5640*/  @!P1 IMAD R14, R162, 0x2, R15 ;  /* 0x00000002a20e9824 */ /* 0x000fe200078e020f */
[----:B------:R-:W1:Y:S02]  /*5650*/  SYNCS.PHASECHK.TRANS64.TRYWAIT P3, [R12+URZ+0x40], R13 ;  /* 0x0000400d0c0075a7 */ /* 0x000e64000806017f */
[----:B-1----:R-:W-:Y:S05]  /*5660*/  @!P3 BRA `(.L_x_105) ;  /* 0x0000004c0060b947 */ /* 0x002fea0003800000 */
.L_x_236:
[----:B------:R-:W-:Y:S05]  /*5670*/  BSYNC B1 ;  /* 0x0000000000017941 */ /* 0x000fea0003800000 */
.L_x_104:
        /* <DEDUP_REMOVED lines=8> */
.L_x_102:
[----:B------:R-:W-:Y:S05]  /*5700*/  BSYNC B0 ;  /* 0x0000000000007941 */ /* 0x000fea0003800000 */
.L_x_101:
        /* <DEDUP_REMOVED lines=77> */
.L_x_107:
[----:B------:R-:W-:Y:S05]  /*5be0*/  BSYNC B0 ;  /* 0x0000000000007941 */ /* 0x000fea0003800000 */
.L_x_106:
[----:B------:R-:W-:Y:S06]  /*5bf0*/  BAR.SYNC.DEFER_BLOCKING 0x1, 0x100 ;  /* 0x0044000000007b1d */ /* 0x000fec0000010000 */
[----:B------:R-:W-:Y:S04]  /*5c00*/  BSSY B0, `(.L_x_108) ;  /* 0x0000009000007945 */ /* 0x000fe80003800000 */
[----:B------:R-:W-:Y:S05]  /*5c10*/  @!P0 BRA `(.L_x_109) ;  /* 0x00000000001c8947 */ /* 0x000fea0003800000 */
[----:B------:R-:W-:-:S13]  /*5c20*/  ISETP.NE.AND P3, PT, R166, 0x3, PT ;  /* 0x00000003a600780c */ /* 0x000fda0003f65270 */
[----:B------:R-:W-:Y:S05]  /*5c30*/  @!P3 BRA `(.L_x_110) ;  /* 0x000000000004b947 */ /* 0x000fea0003800000 */
[----:B------:R-:W-:Y:S01]  /*5c40*/  BPT.TRAP 0x1 ;  /* 0x000000040000795c */ /* 0x000fe20000300000 */
.L_x_110:
[----:B------:R-:W-:-:S04]  /*5c50*/  ULEA UR4, UR8, UR53, 0x3 ;  /* 0x0000003508047291 */ /* 0x000fc8000f8e183f */
[----:B------:R-:W-:-:S04]  /*5c60*/  UIADD3 UR4, UR4, 0x60, URZ ;  /* 0x0000006004047890 */ /* 0x000fc8000fffe03f */
[----:B------:R-:W-:-:S09]  /*5c70*/  UPRMT UR4, UR52, 0x654, UR4 ;  /* 0x0000065434047896 */ /* 0x000fd20008000004 */
[----:B------:R-:W-:Y:S03]  /*5c80*/  SYNCS.ARRIVE.TRANS64.RED.A1T0 RZ, [UR4], RZ ;  /* 0x000000ffffff79a7 */ /* 0x000fe60008100404 */
.L_x_109:
[----:B------:R-:W-:Y:S05]  /*5c90*/  BSYNC B0 ;  /* 0x0000000000007941 */ /* 0x000fea0003800000 */
.L_x_108:
        /* <DEDUP_REMOVED lines=8> */
.L_x_113:
[C---:B-1----:R-:W-:Y:S01]  /*5d20*/  LEA R12, R20.reuse, UR53, 0x3 ;  /* 0x00000035140c7c11 */ /* 0x042fe2000f8e18ff */
[----:B------:R-:W-:Y:S01]  /*5d30*/  @!P1 IMAD R15, R20, 0x2000, R89 ;  /* 0x00002000140f9824 */ /* 0x000fe200078e0259 */
[----:B------:R-:W-:Y:S01]  /*5d40*/  SHF.L.U32 R13, R29, 0x1f, RZ ;  /* 0x0000001f1d0d7819 */ /* 0x000fe200000006ff */
[----:B------:R-:W-:Y:S02]  /*5d50*/  BSSY B1, `(.L_x_114) ;  /* 0x0000004000017945 */ /* 0x000fe40003800000 */
[----:B------:R-:W-:Y:S01]  /*5d60*/  @!P1 IMAD R14, R162, 0x2, R15 ;  /* 0x00000002a20e9824 */ /* 0x000fe200078e020f */
[----:B------:R-:W1:Y:S02]  /*5d70*/  SYNCS.PHASECHK.TRANS64.TRYWAIT P3, [R12+URZ+0x40], R13 ;  /* 0x0000400d0c0075a7 */ /* 0x000e64000806017f */
[----:B-1----:R-:W-:Y:S05]  /*5d80*/  @!P3 BRA `(.L_x_115) ;  /* 0x0000004400acb947 */ /* 0x002fea0003800000 */
.L_x_237:
[----:B------:R-:W-:Y:S05]  /*5d90*/  BSYNC B1 ;  /* 0x0000000000017941 */ /* 0x000fea0003800000 */
.L_x_114:
        /* <DEDUP_REMOVED lines=8> */
.L_x_112:
[----:B------:R-:W-:Y:S05]  /*5e20*/  BSYNC B0 ;  /* 0x0000000000007941 */ /* 0x000fea0003800000 */
.L_x_111:
[C-C-:B------:R-:W-:Y:S01]  /*5e30*/  FFMA R136, R158.reuse, R136, R23.reuse ;  /* 0x000000889e887223 */ /* 0x140fe20000000017 */
[C-C-:B-1----:R-:W-:Y:S01]  /*5e40*/  FFMA R12, R158.reuse, R137, R23.reuse ;  /* 0x000000899e0c7223 */ /* 0x142fe20000000017 */
[C-C-:B------:R-:W-:Y:S01]  /*5e50*/  FFMA R140, R158.reuse, R140, R23.reuse ;  /* 0x0000008c9e8c7223 */ /* 0x140fe20000000017 */
[C-C-:B------:R-:W-:Y:S01]  /*5e60*/  FFMA R26, R158.reuse, R141, R23.reuse ;  /* 0x0000008d9e1a7223 */ /* 0x140fe20000000017 */
[C-C-:B------:R-:W-:Y:S01]  /*5e70*/  FFMA R144, R158.reuse, R144, R23.reuse ;  /* 0x000000909e907223 */ /* 0x140fe20000000017 */
[C-C-:B------:R-:W-:Y:S01]  /*5e80*/  FFMA R32, R158.reuse, R145, R23.reuse ;  /* 0x000000919e207223 */ /* 0x140fe20000000017 */
[C-C-:B------:R-:W-:Y:S01]  /*5e90*/  FFMA R148, R158.reuse, R148, R23.reuse ;  /* 0x000000949e947223 */ /* 0x140fe20000000017 */
[C---:B------:R-:W-:Y:S01]  /*5ea0*/  FFMA R36, R158.reuse, R149, R23 ;  /* 0x000000959e247223 */ /* 0x040fe20000000017 */
[--C-:B---3--:R-:W-:Y:S02]  /*5eb0*/  HADD2.F32 R15, -RZ, R9.reuse.H0_H0 ;  /* 0x20000009ff0f7230 */ /* 0x108fe40000004100 */
[----:B------:R-:W-:Y:S01]  /*5ec0*/  FFMA R138, R158, R138, R165 ;  /* 0x0000008a9e8a7223 */ /* 0x000fe200000000a5 */
[----:B------:R-:W-:-:S02]  /*5ed0*/  HADD2.F32 R23, -RZ, R9.H1_H1 ;  /* 0x30000009ff177230 */ /* 0x000fc40000004100 */
[C-C-:B------:R-:W-:Y:S01]  /*5ee0*/  FFMA R14, R158.reuse, R139, R165.reuse ;  /* 0x0000008b9e0e7223 */ /* 0x140fe200000000a5 */
[--C-:B------:R-:W-:Y:S02]  /*5ef0*/  HADD2.F32 R25, -RZ, R10.reuse.H0_H0 ;  /* 0x2000000aff197230 */ /* 0x100fe40000004100 */
[-C--:B------:R-:W-:Y:S01]  /*5f00*/  FFMA R138, R15, R163.reuse, R138 ;  /* 0x000000a30f8a7223 */ /* 0x080fe2000000008a */
[----:B------:R-:W-:Y:S02]  /*5f10*/  HADD2.F32 R27, -RZ, R10.H1_H1 ;  /* 0x3000000aff1b7230 */ /* 0x000fe40000004100 */
[-C--:B------:R-:W-:Y:S01]  /*5f20*/  FFMA R15, R23, R163.reuse, R14 ;  /* 0x000000a3170f7223 */ /* 0x080fe2000000000e */
[----:B------:R-:W-:Y:S01]  /*5f30*/  FFMA R142, R158, R142, R165 ;  /* 0x0000008e9e8e7223 */ /* 0x000fe200000000a5 */
[-C--:B------:R-:W-:Y:S01]  /*5f40*/  FFMA R140, R25, R163.reuse, R140 ;  /* 0x000000a3198c7223 */ /* 0x080fe2000000008c */
[--C-:B------:R-:W-:Y:S02]  /*5f50*/  HADD2.F32 R25, -RZ, R11.reuse.H0_H0 ;  /* 0x2000000bff197230 */ /* 0x100fe40000004100 */
[----:B------:R-:W-:Y:S01]  /*5f60*/  FFMA R23, R27, R163, R26 ;  /* 0x000000a31b177223 */ /* 0x000fe2000000001a */
[----:B------:R-:W-:-:S02]  /*5f70*/  HADD2.F32 R27, -RZ, R11.H1_H1 ;  /* 0x3000000bff1b7230 */ /* 0x000fc40000004100 */
[C-C-:B------:R-:W-:Y:S01]  /*5f80*/  FFMA R28, R158.reuse, R143, R165.reuse ;  /* 0x0000008f9e1c7223 */ /* 0x140fe200000000a5 */
[----:B----4-:R-:W-:Y:S02]  /*5f90*/  HADD2.F32 R33, -RZ, R4.H1_H1 ;  /* 0x30000004ff217230 */ /* 0x010fe40000004100 */
[----:B------:R-:W-:Y:S01]  /*5fa0*/  FFMA R146, R158, R146, R165 ;  /* 0x000000929e927223 */ /* 0x000fe200000000a5 */
[----:B------:R-:W-:Y:S02]  /*5fb0*/  HADD2.F32 R13, -RZ, R8.H0_H0 ;  /* 0x20000008ff0d7230 */ /* 0x000fe40000004100 */
[-C--:B------:R-:W-:Y:S01]  /*5fc0*/  FFMA R142, R25, R163.reuse, R142 ;  /* 0x000000a3198e7223 */ /* 0x080fe2000000008e */
[----:B------:R-:W-:Y:S02]  /*5fd0*/  HADD2.F32 R31, -RZ, R4.H0_H0 ;  /* 0x20000004ff1f7230 */ /* 0x000fe40000004100 */
[----:B------:R-:W-:Y:S01]  /*5fe0*/  FFMA R25, R27, R163, R28 ;  /* 0x000000a31b197223 */ /* 0x000fe2000000001c */
[----:B------:R-:W-:-:S02]  /*5ff0*/  HADD2.F32 R35, -RZ, R5.H0_H0 ;  /* 0x20000005ff237230 */ /* 0x000fc40000004100 */
[-C--:B------:R-:W-:Y:S01]  /*6000*/  FFMA R27, R33, R163.reuse, R32 ;  /* 0x000000a3211b7223 */ /* 0x080fe20000000020 */
[-C--:B------:R-:W-:Y:S01]  /*6010*/  FFMA R136, R13, R163.reuse, R136 ;  /* 0x000000a30d887223 */ /* 0x080fe20000000088 */
[-C--:B------:R-:W-:Y:S01]  /*6020*/  FFMA R144, R31, R163.reuse, R144 ;  /* 0x000000a31f907223 */ /* 0x080fe20000000090 */
[----:B------:R-:W-:Y:S02]  /*6030*/  HADD2.F32 R33, -RZ, R6.H0_H0 ;  /* 0x20000006ff217230 */ /* 0x000fe40000004100 */
[----:B------:R-:W-:Y:S01]  /*6040*/  FFMA R146, R35, R163, R146 ;  /* 0x000000a323927223 */ /* 0x000fe20000000092 */
[----:B------:R-:W-:Y:S02]  /*6050*/  HADD2.F32 R13, -RZ, R8.H1_H1 ;  /* 0x30000008ff0d7230 */ /* 0x000fe40000004100 */
[C-C-:B------:R-:W-:Y:S01]  /*6060*/  FFMA R34, R158.reuse, R147, R165.reuse ;  /* 0x000000939e227223 */ /* 0x140fe200000000a5 */
[----:B------:R-:W-:Y:S02]  /*6070*/  HADD2.F32 R31, -RZ, R5.H1_H1 ;  /* 0x30000005ff1f7230 */ /* 0x000fe40000004100 */
[----:B------:R-:W-:Y:S01]  /*6080*/  FFMA R150, R158, R150, R165 ;  /* 0x000000969e967223 */ /* 0x000fe200000000a5 */
[----:B------:R-:W-:-:S02]  /*6090*/  HADD2.F32 R35, -RZ, R6.H1_H1 ;  /* 0x30000006ff237230 */ /* 0x000fc40000004100 */
[----:B------:R-:W-:Y:S01]  /*60a0*/  FFMA R38, R158, R151, R165 ;  /* 0x000000979e267223 */ /* 0x000fe200000000a5 */
[--C-:B------:R-:W-:Y:S02]  /*60b0*/  HADD2.F32 R37, -RZ, R7.reuse.H0_H0 ;  /* 0x20000007ff257230 */ /* 0x100fe40000004100 */
[-C--:B------:R-:W-:Y:S01]  /*60c0*/  FFMA R148, R33, R163.reuse, R148 ;  /* 0x000000a321947223 */ /* 0x080fe20000000094 */
[----:B------:R-:W-:Y:S02]  /*60d0*/  HADD2.F32 R39, -RZ, R7.H1_H1 ;  /* 0x30000007ff277230 */ /* 0x000fe40000004100 */
[-C--:B------:R-:W-:Y:S01]  /*60e0*/  FFMA R13, R13, R163.reuse, R12 ;  /* 0x000000a30d0d7223 */ /* 0x080fe2000000000c */
        /* <DEDUP_REMOVED lines=33> */
.L_x_117:
[----:B------:R-:W-:Y:S05]  /*6300*/  BSYNC B0 ;  /* 0x0000000000007941 */ /* 0x000fea0003800000 */
.L_x_116:
[----:B------:R-:W-:Y:S06]  /*6310*/  BAR.SYNC.DEFER_BLOCKING 0x1, 0x100 ;  /* 0x0044000000007b1d */ /* 0x000fec0000010000 */
[----:B------:R-:W-:Y:S04]  /*6320*/  BSSY B0, `(.L_x_118) ;  /* 0x0000009000007945 */ /* 0x000fe80003800000 */
[----:B------:R-:W-:Y:S05]  /*6330*/  @!P0 BRA `(.L_x_119) ;  /* 0x00000000001c8947 */ /* 0x000fea0003800000 */
[----:B------:R-:W-:-:S13]  /*6340*/  ISETP.NE.AND P3, PT, R166, 0x3, PT ;  /* 0x00000003a600780c */ /* 0x000fda0003f65270 */
[----:B------:R-:W-:Y:S05]  /*6350*/  @!P3 BRA `(.L_x_120) ;  /* 0x000000000004b947 */ /* 0x000fea0003800000 */
[----:B------:R-:W-:Y:S01]  /*6360*/  BPT.TRAP 0x1 ;  /* 0x000000040000795c */ /* 0x000fe20000300000 */
.L_x_120:
[----:B------:R-:W-:-:S04]  /*6370*/  ULEA UR4, UR8, UR53, 0x3 ;  /* 0x0000003508047291 */ /* 0x000fc8000f8e183f */
[----:B------:R-:W-:-:S04]  /*6380*/  UIADD3 UR4, UR4, 0x60, URZ ;  /* 0x0000006004047890 */ /* 0x000fc8000fffe03f */
[----:B------:R-:W-:-:S09]  /*6390*/  UPRMT UR4, UR52, 0x654, UR4 ;  /* 0x0000065434047896 */ /* 0x000fd20008000004 */
[----:B------:R-:W-:Y:S03]  /*63a0*/  SYNCS.ARRIVE.TRANS64.RED.A1T0 RZ, [UR4], RZ ;  /* 0x000000ffffff79a7 */ /* 0x000fe60008100404 */
.L_x_119:
[----:B------:R-:W-:Y:S05]  /*63b0*/  BSYNC B0 ;  /* 0x0000000000007941 */ /* 0x000fea0003800000 */
.L_x_118:
        /* <DEDUP_REMOVED lines=8> */
.L_x_123:
[----:B------:R-:W-:Y:S01]  /*6440*/  SHF.L.U32 R29, R29, 0x1f, RZ ;  /* 0x0000001f1d1d7819 */ /* 0x000fe200000006ff */
[C---:B------:R-:W-:Y:S01]  /*6450*/  @!P1 IMAD R89, R20.reuse, 0x2000, R89 ;  /* 0x0000200014599824 */ /* 0x040fe200078e0259 */
[----:B------:R-:W-:Y:S01]  /*6460*/  LEA R14, R20, UR53, 0x3 ;  /* 0x00000035140e7c11 */ /* 0x000fe2000f8e18ff */
[----:B------:R-:W-:Y:S02]  /*6470*/  BSSY B1, `(.L_x_124) ;  /* 0x0000004000017945 */ /* 0x000fe40003800000 */
[----:B------:R-:W-:Y:S01]  /*6480*/  @!P1 IMAD R12, R162, 0x2, R89 ;  /* 0x00000002a20c9824 */ /* 0x000fe200078e0259 */
[----:B------:R-:W2:Y:S02]  /*6490*/  SYNCS.PHASECHK.TRANS64.TRYWAIT P3, [R14+URZ+0x40], R29 ;  /* 0x0000401d0e0075a7 */ /* 0x000ea4000806017f */
[----:B--2---:R-:W-:Y:S05]  /*64a0*/  @!P3 BRA `(.L_x_125) ;  /* 0x0000003c00f8b947 */ /* 0x004fea0003800000 */
.L_x_238:
[----:B------:R-:W-:Y:S05]  /*64b0*/  BSYNC B1 ;  /* 0x0000000000017941 */ /* 0x000fea0003800000 */
.L_x_124:
[----:B------:R-:W-:Y:S05]  /*64c0*/  @!P1 WARPSYNC.ALL ;  /* 0x0000000000009948 */ /* 0x000fea0003800000 */
[----:B------:R3:W4:Y:S04]  /*64d0*/  @!P1 LDSM.16.M88.4 R8, [R89] ;  /* 0x000000005908983b */ /* 0x0007280000000200 */
[----:B------:R3:W1:Y:S02]  /*64e0*/  @!P1 LDSM.16.M88.4 R4, [R12] ;  /* 0x000000000c04983b */ /* 0x0006640000000200 */
.L_x_122:
[----:B------:R-:W-:Y:S05]  /*64f0*/  BSYNC B0 ;  /* 0x0000000000007941 */ /* 0x000fea0003800000 */
.L_x_121:
[C-C-:B------:R-:W-:Y:S01]  /*6500*/  FFMA R74, R158.reuse, R74, R21.reuse ;  /* 0x0000004a9e4a7223 */ /* 0x140fe20000000015 */
[C-C-:B--2---:R-:W-:Y:S01]  /*6510*/  FFMA R14, R158.reuse, R75, R21.reuse ;  /* 0x0000004b9e0e7223 */ /* 0x144fe20000000015 */
[C-C-:B------:R-:W-:Y:S01]  /*6520*/  FFMA R78, R158.reuse, R78, R21.reuse ;  /* 0x0000004e9e4e7223 */ /* 0x140fe20000000015 */
[C-C-:B------:R-:W-:Y:S01]  /*6530*/  FFMA R26, R158.reuse, R79, R21.reuse ;  /* 0x0000004f9e1a7223 */ /* 0x140fe20000000015 */
[C-C-:B------:R-:W-:Y:S01]  /*6540*/  FFMA R82, R158.reuse, R82, R21.reuse ;  /* 0x000000529e527223 */ /* 0x140fe20000000015 */
[C-C-:B-1----:R-:W-:Y:S01]  /*6550*/  FFMA R30, R158.reuse, R83, R21.reuse ;  /* 0x000000539e1e7223 */ /* 0x142fe20000000015 */
[C-C-:B------:R-:W-:Y:S01]  /*6560*/  FFMA R86, R158.reuse, R86, R21.reuse ;  /* 0x000000569e567223 */ /* 0x140fe20000000015 */
[C---:B------:R-:W-:Y:S01]  /*6570*/  FFMA R34, R158.reuse, R87, R21 ;  /* 0x000000579e227223 */ /* 0x040fe20000000015 */
[--C-:B----4-:R-:W-:Y:S02]  /*6580*/  HADD2.F32 R13, -RZ, R8.reuse.H0_H0 ;  /* 0x20000008ff0d7230 */ /* 0x110fe40000004100 */
[----:B------:R-:W-:Y:S01]  /*6590*/  FFMA R72, R158, R72, R155 ;  /* 0x000000489e487223 */ /* 0x000fe2000000009b */
[----:B------:R-:W-:-:S02]  /*65a0*/  HADD2.F32 R15, -RZ, R8.H1_H1 ;  /* 0x30000008ff0f7230 */ /* 0x000fc40000004100 */
[C-C-:B---3--:R-:W-:Y:S01]  /*65b0*/  FFMA R12, R158.reuse, R73, R155.reuse ;  /* 0x000000499e0c7223 */ /* 0x148fe2000000009b */
[--C-:B------:R-:W-:Y:S02]  /*65c0*/  HADD2.F32 R21, -RZ, R9.reuse.H0_H0 ;  /* 0x20000009ff157230 */ /* 0x100fe40000004100 */
[C-C-:B------:R-:W-:Y:S01]  /*65d0*/  FFMA R80, R158.reuse, R80, R155.reuse ;  /* 0x000000509e507223 */ /* 0x140fe2000000009b */
[----:B------:R-:W-:Y:S02]  /*65e0*/  HADD2.F32 R9, -RZ, R9.H1_H1 ;  /* 0x30000009ff097230 */ /* 0x000fe40000004100 */
[C-C-:B------:R-:W-:Y:S01]  /*65f0*/  FFMA R28, R158.reuse, R81, R155.reuse ;  /* 0x000000519e1c7223 */ /* 0x140fe2000000009b */
[----:B------:R-:W-:Y:S02]  /*6600*/  HADD2.F32 R27, -RZ, R11.H0_H0 ;  /* 0x2000000bff1b7230 */ /* 0x000fe40000004100 */
[----:B------:R-:W-:Y:S01]  /*6610*/  FFMA R76, R158, R76, R155 ;  /* 0x0000004c9e4c7223 */ /* 0x000fe2000000009b */
[----:B------:R-:W-:-:S02]  /*6620*/  HADD2.F32 R29, -RZ, R4.H0_H0 ;  /* 0x20000004ff1d7230 */ /* 0x000fc40000004100 */
[C-C-:B------:R-:W-:Y:S01]  /*6630*/  FFMA R20, R158.reuse, R77, R155.reuse ;  /* 0x0000004d9e147223 */ /* 0x140fe2000000009b */
[----:B------:R-:W-:Y:S02]  /*6640*/  HADD2.F32 R31, -RZ, R4.H1_H1 ;  /* 0x30000004ff1f7230 */ /* 0x000fe40000004100 */
[C-C-:B------:R-:W-:Y:S01]  /*6650*/  FFMA R84, R158.reuse, R84, R155.reuse ;  /* 0x000000549e547223 */ /* 0x140fe2000000009b */
[----:B------:R-:W-:Y:S02]  /*6660*/  HADD2.F32 R33, -RZ, R5.H0_H0 ;  /* 0x20000005ff217230 */ /* 0x000fe40000004100 */
[----:B------:R-:W-:Y:S01]  /*6670*/  FFMA R32, R158, R85, R155 ;  /* 0x000000559e207223 */ /* 0x000fe2000000009b */
[--C-:B------:R-:W-:Y:S02]  /*6680*/  HADD2.F32 R23, -RZ, R10.reuse.H0_H0 ;  /* 0x2000000aff177230 */ /* 0x100fe40000004100 */
[----:B------:R-:W-:Y:S01]  /*6690*/  FFMA R13, R13, R163, R72 ;  /* 0x000000a30d0d7223 */ /* 0x000fe20000000048 */
[----:B------:R-:W-:-:S02]  /*66a0*/  HADD2.F32 R25, -RZ, R10.H1_H1 ;  /* 0x3000000aff197230 */ /* 0x000fc40000004100 */
[-C--:B------:R-:W-:Y:S01]  /*66b0*/  FFMA R12, R15, R163.reuse, R12 ;  /* 0x000000a30f0c7223 */ /* 0x080fe2000000000c */
[----:B------:R-:W-:Y:S02]  /*66c0*/  HADD2.F32 R11, -RZ, R11.H1_H1 ;  /* 0x3000000bff0b7230 */ /* 0x000fe40000004100 */
[-C--:B------:R-:W-:Y:S01]  /*66d0*/  FFMA R21, R21, R163.reuse, R74 ;  /* 0x000000a315157223 */ /* 0x080fe2000000004a */
[----:B------:R-:W-:Y:S02]  /*66e0*/  HADD2.F32 R5, -RZ, R5.H1_H1 ;  /* 0x30000005ff057230 */ /* 0x000fe40000004100 */
[-C--:B------:R-:W-:Y:S01]  /*66f0*/  FFMA R14, R9, R163.reuse, R14 ;  /* 0x000000a3090e7223 */ /* 0x080fe2000000000e */
[----:B------:R-:W-:Y:S02]  /*6700*/  HADD2.F32 R39, -RZ, R7.H0_H0 ;  /* 0x20000007ff277230 */ /* 0x000fe40000004100 */
[----:B------:R-:W-:Y:S01]  /*6710*/  FFMA R29, R29, R163, R80 ;  /* 0x000000a31d1d7223 */ /* 0x000fe20000000050 */
[----:B------:R-:W-:-:S02]  /*6720*/  HADD2.F32 R35, -RZ, R6.H0_H0 ;  /* 0x20000006ff237230 */ /* 0x000fc40000004100 */
[-C--:B------:R-:W-:Y:S01]  /*6730*/  FFMA R28, R31, R163.reuse, R28 ;  /* 0x000000a31f1c7223 */ /* 0x080fe2000000001c */
[----:B------:R-:W-:Y:S02]  /*6740*/  HADD2.F32 R37, -RZ, R6.H1_H1 ;  /* 0x30000006ff257230 */ /* 0x000fe40000004100 */
[-C--:B------:R-:W-:Y:S01]  /*6750*/  FFMA R23, R23, R163.reuse, R76 ;  /* 0x000000a317177223 */ /* 0x080fe2000000004c */
[----:B------:R-:W-:Y:S02]  /*6760*/  HADD2.F32 R7, -RZ, R7.H1_H1 ;  /* 0x30000007ff077230 */ /* 0x000fe40000004100 */
[-C--:B------:R-:W-:Y:S01]  /*6770*/  FFMA R20, R25, R163.reuse, R20 ;  /* 0x000000a319147223 */ /* 0x080fe20000000014 */
[-C--:B------:R-:W-:Y:S01]  /*6780*/  FFMA R27, R27, R163.reuse, R78 ;  /* 0x000000a31b1b7223 */ /* 0x080fe2000000004e */
[-C--:B------:R-:W-:Y:S01]  /*6790*/  FFMA R26, R11, R163.reuse, R26 ;  /* 0x000000a30b1a7223 */ /* 0x080fe2000000001a */
[-C--:B------:R-:W-:Y:S01]  /*67a0*/  FFMA R33, R33, R163.reuse, R82 ;  /* 0x000000a321217223 */ /* 0x080fe20000000052 */
        /* <DEDUP_REMOVED lines=12> */
[----:B------:R-:W-:Y:S02]  /*6870*/  F2FP.F16.F32.PACK_AB R29, R30, R33 ;  /* 0x000000211e1d723e */ /* 0x000fe400000000ff */
[----:B------:R-:W-:Y:S01]  /*6880*/  F2FP.F16.F32.PACK_AB R30, R32, R35 ;  /* 0x00000023201e723e */ /* 0x000fe200000000ff */
[----:B------:R1:W-:Y:S01]  /*6890*/  STSM.16.M88.4 [R93+0x6200], R12 ;  /* 0x0062000c5d007844 */ /* 0x0003e20000000200 */
        /* <DEDUP_REMOVED lines=19> */
.L_x_127:
[----:B------:R-:W-:Y:S05]  /*69d0*/  BSYNC B0 ;  /* 0x0000000000007941 */ /* 0x000fea0003800000 */
.L_x_126:
[----:B------:R-:W-:Y:S06]  /*69e0*/  BAR.SYNC.DEFER_BLOCKING 0x1, 0x100 ;  /* 0x0044000000007b1d */ /* 0x000fec0000010000 */
[----:B------:R-:W-:Y:S04]  /*69f0*/  BSSY B0, `(.L_x_128) ;  /* 0x0000009000007945 */ /* 0x000fe80003800000 */
[----:B------:R-:W-:Y:S05]  /*6a00*/  @!P0 BRA `(.L_x_129) ;  /* 0x00000000001c8947 */ /* 0x000fea0003800000 */
[----:B------:R-:W-:-:S13]  /*6a10*/  ISETP.NE.AND P0, PT, R166, 0x3, PT ;  /* 0x00000003a600780c */ /* 0x000fda0003f05270 */
[----:B------:R-:W-:Y:S05]  /*6a20*/  @!P0 BRA `(.L_x_130) ;  /* 0x0000000000048947 */ /* 0x000fea0003800000 */
[----:B------:R-:W-:Y:S01]  /*6a30*/  BPT.TRAP 0x1 ;  /* 0x000000040000795c */ /* 0x000fe20000300000 */
.L_x_130:
[----:B------:R-:W-:-:S04]  /*6a40*/  ULEA UR4, UR36, UR53, 0x3 ;  /* 0x0000003524047291 */ /* 0x000fc8000f8e183f */
[----:B------:R-:W-:-:S04]  /*6a50*/  UIADD3 UR4, UR4, 0x60, URZ ;  /* 0x0000006004047890 */ /* 0x000fc8000fffe03f */
[----:B------:R-:W-:-:S09]  /*6a60*/  UPRMT UR4, UR52, 0x654, UR4 ;  /* 0x0000065434047896 */ /* 0x000fd20008000004 */
[----:B------:R-:W-:Y:S03]  /*6a70*/  SYNCS.ARRIVE.TRANS64.RED.A1T0 RZ, [UR4], RZ ;  /* 0x000000ffffff79a7 */ /* 0x000fe60008100404 */
.L_x_129:
[----:B------:R-:W-:Y:S05]  /*6a80*/  BSYNC B0 ;  /* 0x0000000000007941 */ /* 0x000fea0003800000 */
.L_x_128:
[----:B------:R-:W-:Y:S01]  /*6a90*/  IADD3 R16, P0, R16, UR40, RZ ;  /* 0x0000002810107c10 */ /* 0x000fe2000ff1e0ff */
[----:B------:R-:W-:Y:S01]  /*6aa0*/  ULDC.64 UR4, c[0x0][0x8f8] ;  /* 0x00023e0000047ab9 */ /* 0x000fe20000000a00 */
[----:B------:R-:W-:Y:S01]  /*6ab0*/  UIADD3 UR36, UR36, 0x1, URZ ;  /* 0x0000000124247890 */ /* 0x000fe2000fffe03f */
[----:B------:R-:W-:Y:S01]  /*6ac0*/  PRMT R4, RZ, 0x7610, R4 ;  /* 0x00007610ff047816 */ /* 0x000fe20000000004 */
[----:B------:R-:W-:Y:S01]  /*6ad0*/  UMOV UR47, 0xffffffff ;  /* 0xffffffff002f7882 */ /* 0x000fe20000000000 */
[----:B------:R-:W-:Y:S01]  /*6ae0*/  IADD3.X R17, R17, UR39, RZ, P0, !PT ;  /* 0x0000002711117c10 */ /* 0x000fe200087fe4ff */
[----:B------:R-:W-:Y:S01]  /*6af0*/  UISETP.NE.AND UP0, UPT, UR36, 0x4, UPT ;  /* 0x000000042400788c */ /* 0x000fe2000bf05270 */
[----:B------:R-:W-:Y:S01]  /*6b00*/  ISETP.GE.U32.AND P0, PT, R16, UR4, PT ;  /* 0x0000000410007c0c */ /* 0x000fe2000bf06070 */
[----:B------:R-:W-:Y:S01]  /*6b10*/  IMAD.MOV.U32 R155, RZ, RZ, -0x1 ;  /* 0xffffffffff9b7424 */ /* 0x000fe200078e00ff */
[----:B------:R-:W-:Y:S01]  /*6b20*/  MOV R156, 0xffffffff ;  /* 0xffffffff009c7802 */ /* 0x000fe20000000f00 */
[----:B------:R-:W-:Y:S01]  /*6b30*/  USEL UR36, UR36, URZ, UP0 ;  /* 0x0000003f24247287 */ /* 0x000fe20008000000 */
[----:B------:R-:W-:-:S13]  /*6b40*/  ISETP.GE.U32.AND.EX P0, PT, R17, UR5, PT, P0 ;  /* 0x0000000511007c0c */ /* 0x000fda000bf06100 */
[----:B------:R-:W-:Y:S05]  /*6b50*/  @P0 BRA `(.L_x_131) ;  /* 0x0000000400600947 */ /* 0x000fea0003800000 */
[----:B------:R-:W2:Y:S01]  /*6b60*/  LDC.64 R10, c[0x0][0x8d0] ;  /* 0x00023400ff0a7b82 */ /* 0x000ea20000000a00 */
[----:B------:R-:W3:Y:S01]  /*6b70*/  S2R R23, SR_CTAID.X ;  /* 0x0000000000177919 */ /* 0x000ee20000002500 */
[----:B------:R-:W-:Y:S01]  /*6b80*/  IMAD.MOV.U32 R8, RZ, RZ, R16 ;  /* 0x000000ffff087224 */ /* 0x000fe200078e0010 */
[----:B------:R-:W-:-:S05]  /*6b90*/  MOV R9, R17 ;  /* 0x0000001100097202 */ /* 0x000fca0000000f00 */
[----:B-1----:R-:W1:Y:S08]  /*6ba0*/  LDC R12, c[0x0][0x8d8] ;  /* 0x00023600ff0c7b82 */ /* 0x002e700000000800 */
[----:B------:R-:W4:Y:S01]  /*6bb0*/  LDC.64 R20, c[0x0][0x8c8] ;  /* 0x00023200ff147b82 */ /* 0x000f220000000a00 */
[----:B--2---:R-:W-:-:S04]  /*6bc0*/  ISETP.NE.U32.AND P0, PT, R10, RZ, PT ;  /* 0x000000ff0a00720c */ /* 0x004fc80003f05070 */
[----:B------:R-:W-:-:S13]  /*6bd0*/  ISETP.NE.AND.EX P0, PT, R11, RZ, PT, P0 ;  /* 0x000000ff0b00720c */ /* 0x000fda0003f05300 */
[----:B-1-34-:R-:W-:Y:S05]  /*6be0*/  @!P0 BRA `(.L_x_132) ;  /* 0x0000000000288947 */ /* 0x01afea0003800000 */
[----:B------:R-:W1:Y:S02]  /*6bf0*/  LDC R5, c[0x0][0x8dc] ;  /* 0x00023700ff057b82 */ /* 0x000e640000000800 */
[----:B-1----:R-:W-:-:S05]  /*6c00*/  IADD3 R9, P0, R16, R5, RZ ;  /* 0x0000000510097210 */ /* 0x002fca0007f1e0ff */
[----:B------:R-:W-:-:S04]  /*6c10*/  IMAD.X R13, RZ, RZ, R17, P0 ;  /* 0x000000ffff0d7224 */ /* 0x000fc800000e0611 */
[----:B------:R-:W-:-:S04]  /*6c20*/  IMAD.WIDE.U32 R4, R13, R10, RZ ;  /* 0x0000000a0d047225 */ /* 0x000fc800078e00ff */
[----:B------:R-:W-:-:S04]  /*6c30*/  IMAD.WIDE.U32 R6, P0, R9, R11, R4 ;  /* 0x0000000b09067225 */ /* 0x000fc80007800004 */
[----:B------:R-:W-:Y:S01]  /*6c40*/  IMAD.WIDE.U32 R4, R9, R10, RZ ;  /* 0x0000000a09047225 */ /* 0x000fe200078e00ff */
[----:B------:R-:W-:-:S03]  /*6c50*/  MOV R8, R7 ;  /* 0x0000000700087202 */ /* 0x000fc60000000f00 */
[----:B------:R-:W-:Y:S01]  /*6c60*/  IMAD.X R9, RZ, RZ, RZ, P0 ;  /* 0x000000ffff097224 */ /* 0x000fe200000e06ff */
[----:B------:R-:W-:-:S05]  /*6c70*/  IADD3 RZ, P0, R5, R6, RZ ;  /* 0x0000000605ff7210 */ /* 0x000fca0007f1e0ff */
[----:B------:R-:W-:-:S08]  /*6c80*/  IMAD.WIDE.U32.X R8, R13, R11, R8, P0 ;  /* 0x0000000b0d087225 */ /* 0x000fd000000e0408 */
.L_x_132:
[----:B------:R-:W1:Y:S01]  /*6c90*/  S2R R24, SR_CTAID.Y ;  /* 0x0000000000187919 */ /* 0x000e620000002600 */
[-CC-:B------:R-:W-:Y:S01]  /*6ca0*/  SHF.R.U64 R31, R8, R12.reuse, R9.reuse ;  /* 0x0000000c081f7219 */ /* 0x180fe20000001209 */
[----:B------:R-:W2:Y:S01]  /*6cb0*/  LDC.64 R14, c[0x0][0x8e8] ;  /* 0x00023a00ff0e7b82 */ /* 0x000ea20000000a00 */
[----:B------:R-:W-:Y:S01]  /*6cc0*/  SHF.R.U32.HI R4, RZ, R12, R9 ;  /* 0x0000000cff047219 */ /* 0x000fe20000011609 */
[----:B------:R-:W-:Y:S01]  /*6cd0*/  ULDC UR4, c[0x0][0x150] ;  /* 0x0000540000047ab9 */ /* 0x000fe20000000800 */
[----:B------:R-:W-:Y:S01]  /*6ce0*/  IADD3 R7, P0, RZ, -R31, RZ ;  /* 0x8000001fff077210 */ /* 0x000fe20007f1e0ff */
[----:B------:R-:W-:Y:S01]  /*6cf0*/  IMAD.MOV.U32 R11, RZ, RZ, -0x1 ;  /* 0xffffffffff0b7424 */ /* 0x000fe200078e00ff */
[----:B------:R-:W-:-:S03]  /*6d00*/  I2FP.F32.U32 R9, R23 ;  /* 0x0000001700097245 */ /* 0x000fc60000201000 */
[----:B------:R-:W3:Y:S01]  /*6d10*/  LDC R8, c[0x0][0x8c0] ;  /* 0x00023000ff087b82 */ /* 0x000ee20000000800 */
[----:B------:R-:W-:Y:S02]  /*6d20*/  IMAD.X R5, RZ, RZ, ~R4, P0 ;  /* 0x000000ffff057224 */ /* 0x000fe400000e0e04 */
[----:B------:R-:W-:Y:S01]  /*6d30*/  FMUL R9, R9, UR4 ;  /* 0x0000000409097c20 */ /* 0x000fe20008400000 */
[----:B------:R-:W-:Y:S01]  /*6d40*/  ULDC UR4, c[0x0][0x154] ;  /* 0x0000550000047ab9 */ /* 0x000fe20000000800 */
[-C--:B------:R-:W-:Y:S02]  /*6d50*/  IMAD R6, R5, R20.reuse, RZ ;  /* 0x0000001405067224 */ /* 0x080fe400078e02ff */
[C---:B------:R-:W-:Y:S01]  /*6d60*/  IMAD.WIDE.U32 R4, R7.reuse, R20, R16 ;  /* 0x0000001407047225 */ /* 0x040fe200078e0010 */
[----:B------:R-:W4:Y:S01]  /*6d70*/  LDC R26, c[0x0][0x900] ;  /* 0x00024000ff1a7b82 */ /* 0x000f220000000800 */
[----:B------:R-:W5:Y:S02]  /*6d80*/  F2I.U32.TRUNC.NTZ R9, R9 ;  /* 0x0000000900097305 */ /* 0x000f64000020f000 */
[----:B------:R-:W-:-:S04]  /*6d90*/  IMAD R7, R7, R21, R6 ;  /* 0x0000001507077224 */ /* 0x000fc800078e0206 */
[----:B------:R-:W-:Y:S01]  /*6da0*/  IMAD.IADD R5, R5, 0x1, R7 ;  /* 0x0000000105057824 */ /* 0x000fe200078e0207 */
[----:B------:R-:W4:Y:S01]  /*6db0*/  LDC R20, c[0x0][0x8b0] ;  /* 0x00022c00ff147b82 */ /* 0x000f220000000800 */
[----:B--2---:R-:W-:-:S04]  /*6dc0*/  ISETP.NE.U32.AND P0, PT, R14, RZ, PT ;  /* 0x000000ff0e00720c */ /* 0x004fc80003f05070 */
[----:B------:R-:W-:-:S03]  /*6dd0*/  ISETP.NE.AND.EX P0, PT, R15, RZ, PT, P0 ;  /* 0x000000ff0f00720c */ /* 0x000fc60003f05300 */
[----:B------:R-:W2:Y:S01]  /*6de0*/  LDC R6, c[0x0][0x144] ;  /* 0x00005100ff067b82 */ /* 0x000ea20000000800 */
[--C-:B---3--:R-:W-:Y:S02]  /*6df0*/  SHF.R.U64 R12, R4, R8, R5.reuse ;  /* 0x00000008040c7219 */ /* 0x108fe40000001205 */
[----:B-1----:R-:W-:Y:S02]  /*6e00*/  I2FP.F32.U32 R4, R24 ;  /* 0x0000001800047245 */ /* 0x002fe40000201000 */
[----:B------:R-:W-:Y:S02]  /*6e10*/  SHF.R.U32.HI R5, RZ, R8, R5 ;  /* 0x00000008ff057219 */ /* 0x000fe40000011605 */
[----:B-----5:R-:W-:Y:S01]  /*6e20*/  IADD3 R9, -R9, RZ, RZ ;  /* 0x000000ff09097210 */ /* 0x020fe20007ffe1ff */
[----:B------:R-:W1:Y:S01]  /*6e30*/  LDC R21, c[0x0][0x148] ;  /* 0x00005200ff157b82 */ /* 0x000e620000000800 */
[----:B------:R-:W-:Y:S01]  /*6e40*/  FMUL R7, R4, UR4 ;  /* 0x0000000404077c20 */ /* 0x000fe20008400000 */
[----:B----4-:R-:W-:-:S04]  /*6e50*/  SHF.L.U32 R11, R11, R26, RZ ;  /* 0x0000001a0b0b7219 */ /* 0x010fc800000006ff */
[----:B------:R-:W-:Y:S02]  /*6e60*/  LOP3.LUT R27, RZ, R11, RZ, 0x33, !PT ;  /* 0x0000000bff1b7212 */ /* 0x000fe400078e33ff */
[----:B------:R-:W3:Y:S01]  /*6e70*/  LDC R25, c[0x0][0x8a8] ;  /* 0x00022a00ff197b82 */ /* 0x000ee20000000800 */
[-CC-:B------:R-:W-:Y:S02]  /*6e80*/  SHF.R.U64 R10, R12, R20.reuse, R5.reuse ;  /* 0x000000140c0a7219 */ /* 0x180fe40000001205 */
[----:B------:R-:W-:Y:S02]  /*6e90*/  SHF.R.U32.HI R5, RZ, R20, R5 ;  /* 0x00000014ff057219 */ /* 0x000fe40000011605 */
[----:B------:R4:W1:Y:S02]  /*6ea0*/  F2I.U32.TRUNC.NTZ R20, R7 ;  /* 0x0000000700147305 */ /* 0x000864000020f000 */
[-CC-:B------:R-:W-:Y:S01]  /*6eb0*/  SHF.R.U64 R13, R10, R26.reuse, R5.reuse ;  /* 0x0000001a0a0d7219 */ /* 0x180fe20000001205 */
[----:B------:R-:W1:Y:S01]  /*6ec0*/  LDC R28, c[0x0][0x8f0] ;  /* 0x00023c00ff1c7b82 */ /* 0x000e620000000800 */
[-C--:B------:R-:W-:Y:S01]  /*6ed0*/  SHF.R.U32.HI R5, RZ, R26.reuse, R5 ;  /* 0x0000001aff057219 */ /* 0x080fe20000011605 */
[----:B--2---:R-:W-:Y:S01]  /*6ee0*/  IMAD R23, R6, R9, R23 ;  /* 0x0000000906177224 */ /* 0x004fe200078e0217 */
[----:B------:R-:W-:Y:S01]  /*6ef0*/  SHF.L.U32 R26, R3, R26, RZ ;  /* 0x0000001a031a7219 */ /* 0x000fe200000006ff */
[----:B------:R-:W-:-:S04]  /*6f00*/  IMAD.MOV.U32 R4, RZ, RZ, R13 ;  /* 0x000000ffff047224 */ /* 0x000fc800078e000d */
[----:B------:R-:W2:Y:S08]  /*6f10*/  LDC R29, c[0x0][0x8e0] ;  /* 0x00023800ff1d7b82 */ /* 0x000eb00000000800 */
[----:B------:R-:W1:Y:S01]  /*6f20*/  LDC R30, c[0x0][0x8b8] ;  /* 0x00022e00ff1e7b82 */ /* 0x000e620000000800 */
[----:B----4-:R-:W-:Y:S05]  /*6f30*/  @!P0 BRA `(.L_x_133) ;  /* 0x0000000000288947 */ /* 0x010fea0003800000 */
[----:B------:R-:W4:Y:S02]  /*6f40*/  LDC R4, c[0x0][0x8f4] ;  /* 0x00023d00ff047b82 */ /* 0x000f240000000800 */
[----:B----4-:R-:W-:-:S04]  /*6f50*/  IADD3 R3, P0, R13, R4, RZ ;  /* 0x000000040d037210 */ /* 0x010fc80007f1e0ff */
        /* <DEDUP_REMOVED lines=8> */
.L_x_133:
[----:B------:R-:W-:Y:S02]  /*6fe0*/  ISETP.NE.AND P0, PT, R2, 0x1, PT ;  /* 0x000000010200780c */ /* 0x000fe40003f05270 */
[----:B-1----:R-:W-:Y:S01]  /*6ff0*/  SHF.R.U64 R3, R4, R28, R5 ;  /* 0x0000001c04037219 */ /* 0x002fe20000001205 */
[----:B---3--:R-:W-:Y:S01]  /*7000*/  VIADD R5, R25, 0xffffffff ;  /* 0xffffffff19057836 */ /* 0x008fe20000000000 */
[----:B------:R-:W-:Y:S02]  /*7010*/  LOP3.LUT R156, R10, R27, RZ, 0xc0, !PT ;  /* 0x0000001b0a9c7212 */ /* 0x000fe400078ec0ff */
[----:B------:R-:W-:Y:S01]  /*7020*/  IADD3 R20, -R20, RZ, RZ ;  /* 0x000000ff14147210 */ /* 0x000fe20007ffe1ff */
[----:B------:R-:W-:Y:S01]  /*7030*/  IMAD.MOV R4, RZ, RZ, -R3 ;  /* 0x000000ffff047224 */ /* 0x000fe200078e0a03 */
[----:B------:R-:W-:Y:S01]  /*7040*/  LOP3.LUT R12, R12, R5, RZ, 0xc0, !PT ;  /* 0x000000050c0c7212 */ /* 0x000fe200078ec0ff */
[----:B------:R-:W-:Y:S01]  /*7050*/  IMAD R156, R26, R3, R156 ;  /* 0x000000031a9c7224 */ /* 0x000fe200078e029c */
[----:B------:R-:W-:Y:S01]  /*7060*/  R2UR UR47, R31 ;  /* 0x000000001f2f72ca */ /* 0x000fe200000e0000 */
[----:B--2---:R-:W-:Y:S01]  /*7070*/  IMAD R3, R4, R29, R13 ;  /* 0x0000001d04037224 */ /* 0x004fe200078e020d */
[----:B------:R-:W-:Y:S01]  /*7080*/  MOV R4, 0x1 ;  /* 0x0000000100047802 */ /* 0x000fe20000000f00 */
[----:B------:R-:W-:-:S02]  /*7090*/  @P0 IMAD R23, R21, R20, R24 ;  /* 0x0000001415170224 */ /* 0x000fc400078e0218 */
[----:B------:R-:W-:Y:S02]  /*70a0*/  IMAD R3, R3, R25, R12 ;  /* 0x0000001903037224 */ /* 0x000fe400078e020c */
[----:B------:R-:W-:-:S05]  /*70b0*/  IMAD R156, R156, R30, R23 ;  /* 0x0000001e9c9c7224 */ /* 0x000fca00078e0217 */
[----:B------:R-:W-:Y:S02]  /*70c0*/  SEL R155, R3, R156, !P0 ;  /* 0x0000009c039b7207 */ /* 0x000fe40004000000 */
[----:B------:R-:W-:-:S07]  /*70d0*/  SEL R156, R156, R3, !P0 ;  /* 0x000000039c9c7207 */ /* 0x000fce0004000000 */
.L_x_131:
[----:B------:R-:W-:Y:S01]  /*70e0*/  UIADD3 UR50, UR51, UR50, URZ ;  /* 0x0000003233327290 */ /* 0x000fe2000fffe03f */
[----:B------:R-:W-:Y:S01]  /*70f0*/  LOP3.LUT P0, RZ, R4, 0xff, RZ, 0xc0, !PT ;  /* 0x000000ff04ff7812 */ /* 0x000fe2000780c0ff */
[----:B------:R-:W-:Y:S01]  /*7100*/  UIADD3 UR48, UR48, 0x8, URZ ;  /* 0x0000000830307890 */ /* 0x000fe2000fffe03f */
[----:B------:R-:W-:Y:S01]  /*7110*/  IMAD.MOV.U32 R163, RZ, RZ, R0 ;  /* 0x000000ffffa37224 */ /* 0x000fe200078e0000 */
[----:B------:R-:W-:Y:S02]  /*7120*/  USHF.R.U32.HI UR4, URZ, 0x2, UR50 ;  /* 0x000000023f047899 */ /* 0x000fe40008011632 */
[----:B------:R-:W-:Y:S02]  /*7130*/  UISETP.GT.U32.AND UP0, UPT, UR50, 0x3, UPT ;  /* 0x000000033200788c */ /* 0x000fe4000bf04070 */
[----:B------:R-:W-:Y:S02]  /*7140*/  ULOP3.LUT UR4, UR4, 0x1, URZ, 0xc0, !UPT ;  /* 0x0000000104047892 */ /* 0x000fe4000f8ec03f */
[----:B------:R-:W-:-:S02]  /*7150*/  UISETP.LT.U32.AND UP0, UPT, UR51, 0x4, UP0 ;  /* 0x000000043300788c */ /* 0x000fc40008701070 */
[----:B------:R-:W-:Y:S02]  /*7160*/  UISETP.NE.U32.AND UP1, UPT, UR4, 0x1, UPT ;  /* 0x000000010400788c */ /* 0x000fe4000bf25070 */
[----:B------:R-:W-:Y:S02]  /*7170*/  USEL UR5, URZ, 0x1, !UP0 ;  /* 0x000000013f057887 */ /* 0x000fe4000c000000 */
[----:B------:R-:W-:Y:S02]  /*7180*/  UISETP.GT.U32.AND UP1, UPT, UR51, 0x3, !UP1 ;  /* 0x000000033300788c */ /* 0x000fe4000cf24070 */
[----:B------:R-:W-:Y:S02]  /*7190*/  ULOP3.LUT UR50, UR50, 0x3, URZ, 0xc0, !UPT ;  /* 0x0000000332327892 */ /* 0x000fe4000f8ec03f */
[----:B------:R-:W-:-:S04]  /*71a0*/  USEL UR4, URZ, 0x1, !UP1 ;  /* 0x000000013f047887 */ /* 0x000fc8000c800000 */
[----:B------:R-:W-:Y:S01]  /*71b0*/  ULOP3.LUT UR49, UR4, UR49, UR5, 0x96, !UPT ;  /* 0x0000003104317292 */ /* 0x000fe2000f8e9605 */
[----:B------:R-:W-:Y:S11]  /*71c0*/  @P0 BRA `(.L_x_134) ;  /* 0xffffffa400580947 */ /* 0x000ff6000383ffff */
[----:B------:R-:W-:-:S13]  /*71d0*/  PLOP3.LUT P0, PT, PT, PT, PT, 0x8, 0x0 ;  /* 0x000000000000781c */ /* 0x000fda0003f0e170 */
.L_x_21:
[----:B------:R-:W-:Y:S05]  /*71e0*/  @P0 BRA `(.L_x_13) ;  /* 0x0000002c00e40947 */ /* 0x000fea0003800000 */
[----:B------:R-:W-:Y:S01]  /*71f0*/  ULDC.64 UR6, c[0x0][0x588] ;  /* 0x0001620000067ab9 */ /* 0x000fe20000000a00 */
[----:B------:R-:W-:Y:S01]  /*7200*/  ISETP.NE.U32.AND P1, PT, R167, RZ, PT ;  /* 0x000000ffa700720c */ /* 0x000fe20003f25070 */
[----:B------:R-:W-:-:S04]  /*7210*/  DEPBAR.LE SB0, 0x0 ;  /* 0x000080000000791a */ /* 0x000fc80000000000 */
[----:B------:R-:W-:Y:S01]  /*7220*/  ISETP.NE.U32.AND P0, PT, RZ, UR6, PT ;  /* 0x00000006ff007c0c */ /* 0x000fe2000bf05070 */
[----:B------:R-:W-:Y:S01]  /*7230*/  BSSY B0, `(.L_x_135) ;  /* 0x0000015000007945 */ /* 0x000fe20003800000 */
[----:B------:R-:W-:Y:S02]  /*7240*/  ISETP.NE.AND.EX P1, PT, R168, RZ, PT, P1 ;  /* 0x000000ffa800720c */ /* 0x000fe40003f25310 */
[----:B------:R-:W-:-:S13]  /*7250*/  ISETP.NE.AND.EX P0, PT, RZ, UR7, PT, P0 ;  /* 0x00000007ff007c0c */ /* 0x000fda000bf05300 */
[----:B------:R-:W-:Y:S05]  /*7260*/  @P0 BRA P1, `(.L_x_136) ;  /* 0x0000000000440947 */ /* 0x000fea0000800000 */
[----:B------:R-:W-:-:S04]  /*7270*/  ISETP.NE.U32.AND P0, PT, R167, RZ, PT ;  /* 0x000000ffa700720c */ /* 0x000fc80003f05070 */
[----:B------:R-:W-:-:S13]  /*7280*/  ISETP.NE.AND.EX P0, PT, R168, RZ, PT, P0 ;  /* 0x000000ffa800720c */ /* 0x000fda0003f05300 */
[----:B------:R-:W-:Y:S05]  /*7290*/  @!P0 BRA `(.L_x_137) ;  /* 0x00000000002c8947 */ /* 0x000fea0003800000 */
[----:B------:R-:W-:-:S13]  /*72a0*/  LOP3.LUT P0, RZ, R154, 0xff, RZ, 0xc0, !PT ;  /* 0x000000ff9aff7812 */ /* 0x000fda000780c0ff */
[----:B------:R-:W-:Y:S05]  /*72b0*/  @!P0 BRA `(.L_x_138) ;  /* 0x0000000000108947 */ /* 0x000fea0003800000 */
[----:B-----5:R-:W-:-:S13]  /*72c0*/  FSETP.NEU.AND P0, PT, R157, RZ, PT ;  /* 0x000000ff9d00720b */ /* 0x020fda0003f0d000 */
[----:B------:R-:W-:Y:S05]  /*72d0*/  @!P0 BREAK B0 ;  /* 0x0000000000008942 */ /* 0x000fea0003800000 */
[----:B------:R-:W-:Y:S05]  /*72e0*/  @P0 BRA `(.L_x_136) ;  /* 0x0000000000240947 */ /* 0x000fea0003800000 */
[----:B------:R-:W-:Y:S05]  /*72f0*/  BRA `(.L_x_13) ;  /* 0x0000002c00a07947 */ /* 0x000fea0003800000 */
.L_x_138:
[----:B------:R-:W-:-:S04]  /*7300*/  ISETP.NE.U32.AND P0, PT, RZ, UR6, PT ;  /* 0x00000006ff007c0c */ /* 0x000fc8000bf05070 */
[----:B------:R-:W-:-:S13]  /*7310*/  ISETP.NE.AND.EX P0, PT, RZ, UR7, PT, P0 ;  /* 0x00000007ff007c0c */ /* 0x000fda000bf05300 */
[----:B------:R-:W-:Y:S05]  /*7320*/  @!P0 BREAK B0 ;  /* 0x0000000000008942 */ /* 0x000fea0003800000 */
[----:B------:R-:W-:Y:S05]  /*7330*/  @P0 BRA `(.L_x_136) ;  /* 0x0000000000100947 */ /* 0x000fea0003800000 */
[----:B------:R-:W-:Y:S05]  /*7340*/  BRA `(.L_x_13) ;  /* 0x0000002c008c7947 */ /* 0x000fea0003800000 */
.L_x_137:
[----:B-----5:R-:W-:-:S13]  /*7350*/  FSETP.NEU.AND P0, PT, R157, RZ, PT ;  /* 0x000000ff9d00720b */ /* 0x020fda0003f0d000 */
[----:B------:R-:W-:Y:S05]  /*7360*/  @!P0 BREAK B0 ;  /* 0x0000000000008942 */ /* 0x000fea0003800000 */
[----:B------:R-:W-:Y:S05]  /*7370*/  @!P0 BRA `(.L_x_13) ;  /* 0x0000002c00808947 */ /* 0x000fea0003800000 */
.L_x_136:
[----:B-1----:R-:W-:Y:S05]  /*7380*/  BSYNC B0 ;  /* 0x0000000000007941 */ /* 0x002fea0003800000 */
.L_x_135:
[----:B------:R-:W-:-:S04]  /*7390*/  LOP3.LUT R19, R19, 0x1, RZ, 0xfc, !PT ;  /* 0x0000000113137812 */ /* 0x000fc800078efcff */
[----:B------:R-:W-:-:S13]  /*73a0*/  ISETP.NE.AND P0, PT, R19, 0x3, PT ;  /* 0x000000031300780c */ /* 0x000fda0003f05270 */
[----:B------:R-:W-:Y:S05]  /*73b0*/  @!P0 BRA `(.L_x_139) ;  /* 0x0000000000048947 */ /* 0x000fea0003800000 */
[----:B------:R-:W-:Y:S01]  /*73c0*/  BPT.TRAP 0x1 ;  /* 0x000000040000795c */ /* 0x000fe20000300000 */
.L_x_139:
[----:B------:R-:W1:Y:S01]  /*73d0*/  S2UR UR5, SR_CgaCtaId ;  /* 0x00000000000579c3 */ /* 0x000e620000008800 */
[----:B------:R-:W-:Y:S02]  /*73e0*/  UMOV UR4, 0x400 ;  /* 0x0000040000047882 */ /* 0x000fe40000000000 */
[----:B-1----:R-:W-:-:S04]  /*73f0*/  ULEA UR4, UR5, UR4, 0x18 ;  /* 0x0000000405047291 */ /* 0x002fc8000f8ec03f */
[----:B------:R-:W-:-:S04]  /*7400*/  ULEA UR4, UR36, UR4, 0x3 ;  /* 0x0000000424047291 */ /* 0x000fc8000f8e183f */
[----:B------:R-:W-:-:S04]  /*7410*/  UIADD3 UR4, UR4, 0x60, URZ ;  /* 0x0000006004047890 */ /* 0x000fc8000fffe03f */
[----:B------:R-:W-:-:S09]  /*7420*/  UPRMT UR4, UR5, 0x654, UR4 ;  /* 0x0000065405047896 */ /* 0x000fd20008000004 */
[----:B------:R-:W-:Y:S01]  /*7430*/  SYNCS.ARRIVE.TRANS64.RED.A1T0 RZ, [UR4], RZ ;  /* 0x000000ffffff79a7 */ /* 0x000fe20008100404 */
[----:B------:R-:W-:Y:S05]  /*7440*/  BRA `(.L_x_13) ;  /* 0x0000002c004c7947 */ /* 0x000fea0003800000 */
.L_x_12:
[----:B------:R-:W-:Y:S01]  /*7450*/  ULDC.64 UR4, c[0x0][0x8f8] ;  /* 0x00023e0000047ab9 */ /* 0x000fe20000000a00 */
[----:B------:R-:W-:Y:S01]  /*7460*/  PRMT R10, RZ, 0x7610, R10 ;  /* 0x00007610ff0a7816 */ /* 0x000fe2000000000a */
[----:B------:R-:W-:Y:S01]  /*7470*/  IMAD.MOV.U32 R21, RZ, RZ, -0x1 ;  /* 0xffffffffff157424 */ /* 0x000fe200078e00ff */
[----:B------:R-:W-:Y:S01]  /*7480*/  ISETP.GE.U32.AND P0, PT, R16, UR4, PT ;  /* 0x0000000410007c0c */ /* 0x000fe2000bf06070 */
[----:B------:R-:W-:Y:S01]  /*7490*/  IMAD.MOV.U32 R13, RZ, RZ, -0x1 ;  /* 0xffffffffff0d7424 */ /* 0x000fe200078e00ff */
[----:B------:R-:W-:Y:S02]  /*74a0*/  MOV R20, 0xffffffff ;  /* 0xffffffff00147802 */ /* 0x000fe40000000f00 */
[----:B------:R-:W-:-:S13]  /*74b0*/  ISETP.GE.U32.AND.EX P0, PT, R17, UR5, PT, P0 ;  /* 0x0000000511007c0c */ /* 0x000fda000bf06100 */
[----:B------:R-:W-:Y:S05]  /*74c0*/  @P0 BRA `(.L_x_140) ;  /* 0x0000000400240947 */ /* 0x000fea0003800000 */
[----:B------:R-:W2:Y:S01]  /*74d0*/  LDC.64 R20, c[0x0][0x8d0] ;  /* 0x00023400ff147b82 */ /* 0x000ea20000000a00 */
[----:B------:R-:W-:Y:S01]  /*74e0*/  IMAD.MOV.U32 R14, RZ, RZ, R16 ;  /* 0x000000ffff0e7224 */ /* 0x000fe200078e0010 */
[----:B------:R-:W-:-:S06]  /*74f0*/  MOV R15, R17 ;  /* 0x00000011000f7202 */ /* 0x000fcc0000000f00 */
[----:B------:R-:W3:Y:S08]  /*7500*/  LDC R26, c[0x0][0x8d8] ;  /* 0x00023600ff1a7b82 */ /* 0x000ef00000000800 */
[----:B------:R-:W4:Y:S01]  /*7510*/  LDC.64 R28, c[0x0][0x8c8] ;  /* 0x00023200ff1c7b82 */ /* 0x000f220000000a00 */
[----:B--2---:R-:W-:-:S04]  /*7520*/  ISETP.NE.U32.AND P0, PT, R20, RZ, PT ;  /* 0x000000ff1400720c */ /* 0x004fc80003f05070 */
[----:B------:R-:W-:-:S13]  /*7530*/  ISETP.NE.AND.EX P0, PT, R21, RZ, PT, P0 ;  /* 0x000000ff1500720c */ /* 0x000fda0003f05300 */
[----:B---34-:R-:W-:Y:S05]  /*7540*/  @!P0 BRA `(.L_x_141) ;  /* 0x0000000000288947 */ /* 0x018fea0003800000 */
[----:B------:R-:W2:Y:S02]  /*7550*/  LDC R11, c[0x0][0x8dc] ;  /* 0x00023700ff0b7b82 */ /* 0x000ea40000000800 */
[----:B--2---:R-:W-:-:S05]  /*7560*/  IADD3 R15, P0, R16, R11, RZ ;  /* 0x0000000b100f7210 */ /* 0x004fca0007f1e0ff */
        /* <DEDUP_REMOVED lines=8> */
.L_x_141:
[----:B------:R-:W2:Y:S01]  /*75f0*/  LDC.64 R30, c[0x0][0x8e8] ;  /* 0x00023a00ff1e7b82 */ /* 0x000ea20000000a00 */
[-CC-:B------:R-:W-:Y:S01]  /*7600*/  SHF.R.U64 R24, R14, R26.reuse, R15.reuse ;  /* 0x0000001a0e187219 */ /* 0x180fe2000000120f */
[----:B------:R-:W-:Y:S01]  /*7610*/  ULDC UR4, c[0x0][0x900] ;  /* 0x0002400000047ab9 */ /* 0x000fe20000000800 */
[----:B------:R-:W-:Y:S02]  /*7620*/  SHF.R.U32.HI R10, RZ, R26, R15 ;  /* 0x0000001aff0a7219 */ /* 0x000fe4000001160f */
        /* <DEDUP_REMOVED lines=8> */
[----:B------:R-:W-:Y:S01]  /*76b0*/  IMAD.IADD R11, R11, 0x1, R13 ;  /* 0x000000010b0b7824 */ /* 0x000fe200078e020d */
[----:B--2---:R-:W-:-:S04]  /*76c0*/  ISETP.NE.U32.AND P0, PT, R30, RZ, PT ;  /* 0x000000ff1e00720c */ /* 0x004fc80003f05070 */
[----:B------:R-:W-:Y:S02]  /*76d0*/  ISETP.NE.AND.EX P0, PT, R31, RZ, PT, P0 ;  /* 0x000000ff1f00720c */ /* 0x000fe40003f05300 */
[----:B------:R-:W2:Y:S01]  /*76e0*/  LDC R28, c[0x0][0x8f0] ;  /* 0x00023c00ff1c7b82 */ /* 0x000ea20000000800 */
[-CC-:B---3--:R-:W-:Y:S02]  /*76f0*/  SHF.R.U64 R20, R10, R14.reuse, R11.reuse ;  /* 0x0000000e0a147219 */ /* 0x188fe4000000120b */
[----:B------:R-:W-:-:S05]  /*7700*/  SHF.R.U32.HI R11, RZ, R14, R11 ;  /* 0x0000000eff0b7219 */ /* 0x000fca000001160b */
[----:B------:R-:W3:Y:S01]  /*7710*/  LDC R29, c[0x0][0x8e0] ;  /* 0x00023800ff1d7b82 */ /* 0x000ee20000000800 */
[-CC-:B----4-:R-:W-:Y:S02]  /*7720*/  SHF.R.U64 R25, R20, R26.reuse, R11.reuse ;  /* 0x0000001a14197219 */ /* 0x190fe4000000120b */
[----:B------:R-:W-:Y:S02]  /*7730*/  SHF.R.U32.HI R10, RZ, R26, R11 ;  /* 0x0000001aff0a7219 */ /* 0x000fe4000001160b */
[----:B------:R-:W-:Y:S02]  /*7740*/  MOV R11, 0xffffffff ;  /* 0xffffffff000b7802 */ /* 0x000fe40000000f00 */
        /* <DEDUP_REMOVED lines=17> */
.L_x_142:
[----:B------:R-:W-:Y:S01]  /*7860*/  ISETP.NE.AND P0, PT, R2, 0x1, PT ;  /* 0x000000010200780c */ /* 0x000fe20003f05270 */
[----:B------:R-:W-:Y:S01]  /*7870*/  USHF.L.U32 UR4, UR38, UR4, URZ ;  /* 0x0000000426047299 */ /* 0x000fe2000800063f */
[----:B--2---:R-:W-:Y:S01]  /*7880*/  SHF.R.U64 R10, R10, R28, R11 ;  /* 0x0000001c0a0a7219 */ /* 0x004fe2000000120b */
[----:B------:R-:W-:Y:S01]  /*7890*/  VIADD R21, R27, 0xffffffff ;  /* 0xffffffff1b157836 */ /* 0x000fe20000000000 */
[----:B------:R-:W-:Y:S01]  /*78a0*/  LOP3.LUT R7, R25, R32, RZ, 0xc0, !PT ;  /* 0x0000002019077212 */ /* 0x000fe200078ec0ff */
[----:B------:R-:W-:Y:S01]  /*78b0*/  IMAD.MOV.U32 R13, RZ, RZ, R24 ;  /* 0x000000ffff0d7224 */ /* 0x000fe200078e0018 */
[----:B------:R-:W-:Y:S02]  /*78c0*/  IADD3 R11, -R10, RZ, RZ ;  /* 0x000000ff0a0b7210 */ /* 0x000fe40007ffe1ff */
[----:B------:R-:W-:Y:S01]  /*78d0*/  LOP3.LUT R21, R20, R21, RZ, 0xc0, !PT ;  /* 0x0000001514157212 */ /* 0x000fe200078ec0ff */
[----:B------:R-:W-:Y:S02]  /*78e0*/  IMAD R7, R10, UR4, R7 ;  /* 0x000000040a077c24 */ /* 0x000fe4000f8e0207 */
[----:B------:R-:W-:-:S02]  /*78f0*/  IMAD.MOV.U32 R10, RZ, RZ, 0x1 ;  /* 0x00000001ff0a7424 */ /* 0x000fc400078e00ff */
[----:B------:R-:W-:Y:S02]  /*7900*/  @P0 IMAD R8, R9, R23, R6 ;  /* 0x0000001709080224 */ /* 0x000fe400078e0206 */
[----:B---3--:R-:W-:Y:S02]  /*7910*/  IMAD R6, R11, R29, R26 ;  /* 0x0000001d0b067224 */ /* 0x008fe400078e021a */
[----:B----4-:R-:W-:Y:S02]  /*7920*/  IMAD R8, R7, R33, R8 ;  /* 0x0000002107087224 */ /* 0x010fe400078e0208 */
[----:B------:R-:W-:-:S05]  /*7930*/  IMAD R21, R6, R27, R21 ;  /* 0x0000001b06157224 */ /* 0x000fca00078e0215 */
[----:B------:R-:W-:Y:S02]  /*7940*/  SEL R20, R21, R8, !P0 ;  /* 0x0000000815147207 */ /* 0x000fe40004000000 */
[----:B------:R-:W-:-:S07]  /*7950*/  SEL R21, R8, R21, !P0 ;  /* 0x0000001508157207 */ /* 0x000fce0004000000 */
.L_x_140:
[----:B------:R-:W-:-:S08]  /*7960*/  NOP ;  /* 0x0000000000007918 */ /* 0x000fd00000000000 */
[----:B------:R-:W2:-:S00]  /*7970*/  USETMAXREG.DEALLOC.CTAPOOL 0x28 ;  /* 0x00000028000079c8 */ /* 0x000e8000080e0500 */
[----:B--2---:R-:W-:-:S13]  /*7980*/  ISETP.NE.AND P0, PT, R0, 0x1, PT ;  /* 0x000000010000780c */ /* 0x004fda0003f05270 */
[----:B------:R-:W-:Y:S05]  /*7990*/  @!P0 BRA `(.L_x_13) ;  /* 0x0000002400f88947 */ /* 0x000fea0003800000 */
[----:B------:R-:W-:Y:S05]  /*79a0*/  @!P4 BRA `(.L_x_143) ;  /* 0x000000180010c947 */ /* 0x000fea0003800000 */
[----:B------:R-:W-:-:S04]  /*79b0*/  PRMT R3, R3, 0x9910, RZ ;  /* 0x0000991003037816 */ /* 0x000fc800000000ff */
[----:B------:R-:W-:-:S04]  /*79c0*/  ISETP.NE.AND P0, PT, R3, RZ, PT ;  /* 0x000000ff0300720c */ /* 0x000fc80003f05270 */
[----:B------:R-:W-:-:S13]  /*79d0*/  ISETP.NE.OR P0, PT, R0, 0x2, !P0 ;  /* 0x000000020000780c */ /* 0x000fda0004705670 */
[----:B------:R-:W-:Y:S05]  /*79e0*/  @P0 BRA `(.L_x_13) ;  /* 0x0000002400e40947 */ /* 0x000fea0003800000 */
[----:B------:R-:W-:-:S13]  /*79f0*/  LOP3.LUT P1, RZ, R10, 0xff, RZ, 0xc0, !PT ;  /* 0x000000ff0aff7812 */ /* 0x000fda000782c0ff */
[----:B------:R-:W-:Y:S05]  /*7a00*/  @!P1 BRA `(.L_x_144) ;  /* 0x0000000000189947 */ /* 0x000fea0003800000 */
[----:B------:R-:W-:Y:S01]  /*7a10*/  UMOV UR4, 0x400 ;  /* 0x0000040000047882 */ /* 0x000fe20000000000 */
[----:B------:R-:W-:Y:S01]  /*7a20*/  MOV R0, RZ ;  /* 0x000000ff00007202 */ /* 0x000fe20000000f00 */
[----:B-1----:R-:W-:-:S03]  /*7a30*/  ULEA UR4, UR37, UR4, 0x18 ;  /* 0x0000000425047291 */ /* 0x002fc6000f8ec03f */
[----:B------:R-:W-:-:S06]  /*7a40*/  SHF.L.U32 R0, R0, 0x1f, RZ ;  /* 0x0000001f00007819 */ /* 0x000fcc00000006ff */
[----:B------:R-:W1:Y:S02]  /*7a50*/  SYNCS.PHASECHK.TRANS64.TRYWAIT P0, [UR4+0x88], R0 ;  /* 0x00008800ff0075a7 */ /* 0x000e640008000144 */
[----:B-1----:R-:W-:Y:S05]  /*7a60*/  @!P0 BRA `(.L_x_145) ;  /* 0x00000028009c8947 */ /* 0x002fea0003800000 */
.L_x_144:
[----:B------:R-:W-:Y:S01]  /*7a70*/  PRMT R8, RZ, 0x7610, R8 ;  /* 0x00007610ff087816 */ /* 0x000fe20000000008 */
[----:B------:R-:W-:Y:S06]  /*7a80*/  @P2 BRA `(.L_x_146) ;  /* 0x0000000000242947 */ /* 0x000fec0003800000 */
[----:B------:R-:W-:Y:S02]  /*7a90*/  ULDC.64 UR4, c[0x0][0x588] ;  /* 0x0001620000047ab9 */ /* 0x000fe40000000a00 */
[----:B------:R-:W-:-:S04]  /*7aa0*/  ISETP.NE.U32.AND P0, PT, RZ, UR4, PT ;  /* 0x00000004ff007c0c */ /* 0x000fc8000bf05070 */
[----:B------:R-:W-:-:S13]  /*7ab0*/  ISETP.NE.AND.EX P0, PT, RZ, UR5, PT, P0 ;  /* 0x00000005ff007c0c */ /* 0x000fda000bf05300 */
[----:B------:R-:W-:Y:S05]  /*7ac0*/  @!P0 BRA `(.L_x_147) ;  /* 0x00000000000c8947 */ /* 0x000fea0003800000 */
[----:B------:R2:W5:Y:S01]  /*7ad0*/  LDG.E R12, desc[UR42][R4.64] ;  /* 0x0000002a040c7981 */ /* 0x000562000c1e1900 */
[----:B------:R-:W-:Y:S01]  /*7ae0*/  IMAD.MOV.U32 R8, RZ, RZ, 0x1 ;  /* 0x00000001ff087424 */ /* 0x000fe200078e00ff */
[----:B------:R-:W-:Y:S06]  /*7af0*/  BRA `(.L_x_146) ;  /* 0x0000000000087947 */ /* 0x000fec0003800000 */
.L_x_147:
[----:B------:R-:W3:Y:S01]  /*7b00*/  LDC R12, c[0x0][0x580] ;  /* 0x00016000ff0c7b82 */ /* 0x000ee20000000800 */
[----:B------:R-:W-:-:S07]  /*7b10*/  IMAD.MOV.U32 R8, RZ, RZ, 0x1 ;  /* 0x00000001ff087424 */ /* 0x000fce00078e00ff */
.L_x_146:
[----:B------:R-:W-:Y:S05]  /*7b20*/  @!P1 BRA `(.L_x_148) ;  /* 0x0000001400389947 */ /* 0x000fea0003800000 */
[----:B-1----:R-:W1:Y:S01]  /*7b30*/  LDC R3, c[0x0][0x8a8] ;  /* 0x00022a00ff037b82 */ /* 0x002e620000000800 */
[----:B------:R-:W-:Y:S01]  /*7b40*/  MOV R0, 0xffffffff ;  /* 0xffffffff00007802 */ /* 0x000fe20000000f00 */
[----:B------:R-:W-:Y:S01]  /*7b50*/  ULDC UR4, c[0x0][0x900] ;  /* 0x0002400000047ab9 */ /* 0x000fe20000000800 */
[----:B------:R-:W-:Y:S01]  /*7b60*/  LOP3.LUT R9, R19, 0x2, RZ, 0xfc, !PT ;  /* 0x0000000213097812 */ /* 0x000fe200078efcff */
[----:B------:R-:W-:Y:S02]  /*7b70*/  USHF.L.U32 UR21, UR38, UR4, URZ ;  /* 0x0000000426157299 */ /* 0x000fe4000800063f */
[----:B------:R-:W-:Y:S01]  /*7b80*/  SHF.L.U32 R0, R0, UR4, RZ ;  /* 0x0000000400007c19 */ /* 0x000fe200080006ff */
[----:B------:R-:W-:Y:S01]  /*7b90*/  ULDC.64 UR22, c[0x0][0x198] ;  /* 0x0000660000167ab9 */ /* 0x000fe20000000a00 */
[----:B------:R-:W-:Y:S01]  /*7ba0*/  ULDC.64 UR4, c[0x0][0x588] ;  /* 0x0001620000047ab9 */ /* 0x000fe20000000a00 */
[----:B------:R-:W-:Y:S01]  /*7bb0*/  ULDC.64 UR6, c[0x0][0x8f8] ;  /* 0x00023e0000067ab9 */ /* 0x000fe20000000a00 */
[----:B------:R-:W-:Y:S01]  /*7bc0*/  LOP3.LUT R0, RZ, R0, RZ, 0x33, !PT ;  /* 0x00000000ff007212 */ /* 0x000fe200078e33ff */
[----:B------:R-:W-:Y:S01]  /*7bd0*/  ULDC.64 UR14, c[0x0][0x590] ;  /* 0x00016400000e7ab9 */ /* 0x000fe20000000a00 */
[----:B-1----:R-:W-:-:S07]  /*7be0*/  VIADD R3, R3, 0xffffffff ;  /* 0xffffffff03037836 */ /* 0x002fce0000000000 */
.L_x_204:
[----:B------:R-:W-:Y:S02]  /*7bf0*/  ISETP.NE.U32.AND P0, PT, RZ, UR14, PT ;  /* 0x0000000eff007c0c */ /* 0x000fe4000bf05070 */
[----:B------:R-:W-:Y:S02]  /*7c00*/  R2UR UR19, R21 ;  /* 0x00000000151372ca */ /* 0x000fe400000e0000 */
[----:B------:R-:W-:Y:S02]  /*7c10*/  R2UR UR18, R20 ;  /* 0x00000000141272ca */ /* 0x000fe400000e0000 */
[----:B------:R-:W-:-:S09]  /*7c20*/  ISETP.NE.AND.EX P0, PT, RZ, UR15, PT, P0 ;  /* 0x0000000fff007c0c */ /* 0x000fd2000bf05300 */
[----:B------:R-:W-:Y:S02]  /*7c30*/  USHF.L.U32 UR19, UR19, 0x8, URZ ;  /* 0x0000000813137899 */ /* 0x000fe4000800063f */
[----:B------:R-:W-:Y:S02]  /*7c40*/  USHF.L.U32 UR18, UR18, 0x7, URZ ;  /* 0x0000000712127899 */ /* 0x000fe4000800063f */
[----:B---34-:R-:W-:Y:S10]  /*7c50*/  @!P0 BRA `(.L_x_149) ;  /* 0x00000000002c8947 */ /* 0x018ff40003800000 */
[----:B------:R-:W-:-:S04]  /*7c60*/  ISETP.NE.U32.AND P1, PT, RZ, UR4, PT ;  /* 0x00000004ff007c0c */ /* 0x000fc8000bf25070 */
[----:B------:R-:W-:-:S13]  /*7c70*/  ISETP.NE.AND.EX P1, PT, RZ, UR5, PT, P1 ;  /* 0x00000005ff007c0c */ /* 0x000fda000bf25310 */
[----:B------:R-:W-:Y:S05]  /*7c80*/  @!P1 BRA `(.L_x_150) ;  /* 0x0000000000189947 */ /* 0x000fea0003800000 */
[----:B--2---:R-:W1:Y:S01]  /*7c90*/  LDC.64 R4, c[0x0][0x588] ;  /* 0x00016200ff047b82 */ /* 0x004e620000000a00 */
[----:B------:R-:W-:-:S04]  /*7ca0*/  IMAD R7, R13, UR14, RZ ;  /* 0x0000000e0d077c24 */ /* 0x000fc8000f8e02ff */
[----:B-1----:R-:W-:-:S05]  /*7cb0*/  IMAD.WIDE R4, R7, 0x4, R4 ;  /* 0x0000000407047825 */ /* 0x002fca00078e0204 */
[----:B---3-5:R1:W5:Y:S01]  /*7cc0*/  LDG.E R12, desc[UR42][R4.64] ;  /* 0x0000002a040c7981 */ /* 0x028362000c1e1900 */
[----:B------:R-:W-:Y:S01]  /*7cd0*/  IMAD.MOV.U32 R8, RZ, RZ, 0x1 ;  /* 0x00000001ff087424 */ /* 0x000fe200078e00ff */
[----:B------:R-:W-:Y:S06]  /*7ce0*/  BRA `(.L_x_149) ;  /* 0x0000000000087947 */ /* 0x000fec0003800000 */
.L_x_150:
[----:B---3-5:R-:W4:Y:S01]  /*7cf0*/  LDC R12, c[0x0][0x580] ;  /* 0x00016000ff0c7b82 */ /* 0x028f220000000800 */
[----:B------:R-:W-:-:S07]  /*7d00*/  MOV R8, 0x1 ;  /* 0x0000000100087802 */ /* 0x000fce0000000f00 */
.L_x_149:
[----:B------:R-:W-:Y:S05]  /*7d10*/  @!P0 BRA `(.L_x_151) ;  /* 0x00000000001c8947 */ /* 0x000fea0003800000 */
[----:B------:R-:W-:-:S13]  /*7d20*/  LOP3.LUT P2, RZ, R8, 0xff, RZ, 0xc0, !PT ;  /* 0x000000ff08ff7812 */ /* 0x000fda000784c0ff */
[----:B-12---:R-:W1:Y:S02]  /*7d30*/  @!P2 LDC.64 R4, c[0x0][0x588] ;  /* 0x00016200ff04ab82 */ /* 0x006e640000000a00 */
[----:B-1----:R-:W-:-:S04]  /*7d40*/  @!P2 ISETP.NE.U32.AND P0, PT, R4, RZ, PT ;  /* 0x000000ff0400a20c */ /* 0x002fc80003f05070 */
[----:B------:R-:W-:Y:S02]  /*7d50*/  @!P2 ISETP.NE.AND.EX P1, PT, R5, RZ, PT, P0 ;  /* 0x000000ff0500a20c */ /* 0x000fe40003f25300 */
[----:B---345:R-:W-:Y:S02]  /*7d60*/  @P2 FSETP.EQ.AND P0, PT, R12, RZ, PT ;  /* 0x000000ff0c00220b */ /* 0x038fe40003f02000 */
[----:B------:R-:W-:Y:S01]  /*7d70*/  @!P2 PLOP3.LUT P0, PT, P1, PT, PT, 0x8, 0x0 ;  /* 0x000000000000a81c */ /* 0x000fe20000f0e170 */
[----:B------:R-:W-:-:S12]  /*7d80*/  BRA `(.L_x_152) ;  /* 0x0000000000047947 */ /* 0x000fd80003800000 */
.L_x_151:
[----:B---345:R-:W-:-:S13]  /*7d90*/  FSETP.EQ.AND P0, PT, R12, RZ, PT ;  /* 0x000000ff0c00720b */ /* 0x038fda0003f02000 */
.L_x_152:
[----:B------:R-:W-:Y:S02]  /*7da0*/  ISETP.NE.AND P2, PT, R9, 0x3, PT ;  /* 0x000000030900780c */ /* 0x000fe40003f45270 */
[----:B------:R-:W-:-:S04]  /*7db0*/  ELECT P1, URZ, PT ;  /* 0x00000000003f782f */ /* 0x000fc80003820000 */
[----:B------:R-:W-:-:S07]  /*7dc0*/  PLOP3.LUT P0, PT, P1, P0, PT, 0x20, 0x0 ;  /* 0x000000000000781c */ /* 0x000fce0000f00470 */
[----:B------:R-:W-:Y:S06]  /*7dd0*/  @!P2 BRA `(.L_x_153) ;  /* 0x000000000004a947 */ /* 0x000fec0003800000 */
[----:B------:R-:W-:Y:S01]  /*7de0*/  BPT.TRAP 0x1 ;  /* 0x000000040000795c */ /* 0x000fe20000300000 */
.L_x_153:
[----:B------:R-:W3:Y:S01]  /*7df0*/  S2UR UR37, SR_CgaCtaId ;  /* 0x00000000002579c3 */ /* 0x000ee20000008800 */
[----:B------:R-:W-:Y:S01]  /*7e00*/  UMOV UR13, 0x400 ;  /* 0x00000400000d7882 */ /* 0x000fe20000000000 */
[----:B-12---:R-:W-:-:S05]  /*7e10*/  IMAD.MOV.U32 R4, RZ, RZ, 0x1 ;  /* 0x00000001ff047424 */ /* 0x006fca00078e00ff */
[----:B------:R-:W-:Y:S01]  /*7e20*/  SHF.L.U32 R4, R4, 0x1f, RZ ;  /* 0x0000001f04047819 */ /* 0x000fe200000006ff */
[----:B---3--:R-:W-:-:S09]  /*7e30*/  ULEA UR13, UR37, UR13, 0x18 ;  /* 0x0000000d250d7291 */ /* 0x008fd2000f8ec03f */
[----:B------:R-:W1:Y:S02]  /*7e40*/  SYNCS.PHASECHK.TRANS64.TRYWAIT P1, [UR13+0x60], R4 ;  /* 0x00006004ff0075a7 */ /* 0x000e64000802014d */
[----:B-1----:R-:W-:Y:S05]  /*7e50*/  @!P1 BRA `(.L_x_154) ;  /* 0x0000002400b89947 */ /* 0x002fea0003800000 */
.L_x_239:
[----:B------:R-:W-:Y:S04]  /*7e60*/  BSSY B0, `(.L_x_155) ;  /* 0x000000e000007945 */ /* 0x000fe80003800000 */
[----:B------:R-:W-:Y:S05]  /*7e70*/  @!P0 BRA `(.L_x_156) ;  /* 0x0000000000308947 */ /* 0x000fea0003800000 */
[----:B------:R-:W-:Y:S01]  /*7e80*/  R2UR UR20, R13 ;  /* 0x000000000d1472ca */ /* 0x000fe200000e0000 */
[----:B------:R-:W-:Y:S02]  /*7e90*/  UIADD3 UR8, UP0, UR22, 0x3f0, URZ ;  /* 0x000003f016087890 */ /* 0x000fe4000ff1e03f */
[----:B------:R-:W-:Y:S02]  /*7ea0*/  UIADD3 UR16, UR13, 0x200, URZ ;  /* 0x000002000d107890 */ /* 0x000fe4000fffe03f */
[----:B------:R-:W-:Y:S02]  /*7eb0*/  UIADD3 UR17, UR13, 0x40, URZ ;  /* 0x000000400d117890 */ /* 0x000fe4000fffe03f */
[----:B------:R-:W-:Y:S01]  /*7ec0*/  UIADD3.X UR9, URZ, UR23, URZ, UP0, !UPT ;  /* 0x000000173f097290 */ /* 0x000fe200087fe43f */
[----:B------:R-:W-:Y:S01]  /*7ed0*/  UMOV UR10, 0x0 ;  /* 0x00000000000a7882 */ /* 0x000fe20000000000 */
[----:B------:R-:W-:-:S07]  /*7ee0*/  UMOV UR11, 0x10000000 ;  /* 0x10000000000b7882 */ /* 0x000fce0000000000 */
[----:B------:R2:W-:Y:S02]  /*7ef0*/  UTMALDG.3D [UR16], [UR8], desc[UR10] ;  /* 0x00000a10080075b4 */ /* 0x0005e40008011000 */
[----:B--2---:R-:W-:Y:S05]  /*7f00*/  @!P2 BRA `(.L_x_157) ;  /* 0x000000000004a947 */ /* 0x004fea0003800000 */
[----:B------:R-:W-:Y:S01]  /*7f10*/  BPT.TRAP 0x1 ;  /* 0x000000040000795c */ /* 0x000fe20000300000 */
.L_x_157:
[----:B-1----:R-:W1:Y:S02]  /*7f20*/  LDC R5, c[0x0][0x800] ;  /* 0x00020000ff057b82 */ /* 0x002e640000000800 */
[----:B-1----:R2:W-:Y:S02]  /*7f30*/  SYNCS.ARRIVE.TRANS64.RED.A0TR RZ, [UR13+0x40], R5 ;  /* 0x00004005ffff79a7 */ /* 0x0025e4000830040d */
.L_x_156:
[----:B------:R-:W-:Y:S05]  /*7f40*/  BSYNC B0 ;  /* 0x0000000000007941 */ /* 0x000fea0003800000 */
.L_x_155:
[----:B------:R-:W-:Y:S05]  /*7f50*/  @!P2 BRA `(.L_x_158) ;  /* 0x000000000004a947 */ /* 0x000fea0003800000 */
[----:B------:R-:W-:Y:S01]  /*7f60*/  BPT.TRAP 0x1 ;  /* 0x000000040000795c */ /* 0x000fe20000300000 */
.L_x_158:
[----:B------:R-:W-:-:S04]  /*7f70*/  UIADD3 UR33, UR13, 0x40, URZ ;  /* 0x000000400d217890 */ /* 0x000fc8000fffe03f */
[----:B------:R-:W-:-:S09]  /*7f80*/  UPRMT UR16, UR37, 0x654, UR33 ;  /* 0x0000065425107896 */ /* 0x000fd20008000021 */
[----:B------:R-:W-:Y:S01]  /*7f90*/  SYNCS.ARRIVE.TRANS64.RED.A1T0 RZ, [UR16], RZ ;  /* 0x000000ffffff79a7 */ /* 0x000fe20008100410 */
[----:B------:R-:W-:Y:S05]  /*7fa0*/  @!P2 BRA `(.L_x_159) ;  /* 0x000000000004a947 */ /* 0x000fea0003800000 */
[----:B------:R-:W-:Y:S01]  /*7fb0*/  BPT.TRAP 0x1 ;  /* 0x000000040000795c */ /* 0x000fe20000300000 */
.L_x_159:
[----:B------:R-:W3:Y:S02]  /*7fc0*/  SYNCS.PHASECHK.TRANS64.TRYWAIT P1, [UR13+0x68], R4 ;  /* 0x00006804ff0075a7 */ /* 0x000ee4000802014d */
[----:B---3--:R-:W-:Y:S05]  /*7fd0*/  @!P1 BRA `(.L_x_160) ;  /* 0x0000002400709947 */ /* 0x008fea0003800000 */
.L_x_240:
[----:B------:R-:W-:Y:S04]  /*7fe0*/  BSSY B0, `(.L_x_161) ;  /* 0x0000010000007945 */ /* 0x000fe80003800000 */
[----:B------:R-:W-:Y:S05]  /*7ff0*/  @!P0 BRA `(.L_x_162) ;  /* 0x0000000000388947 */ /* 0x000fea0003800000 */
[----:B------:R-:W-:Y:S01]  /*8000*/  UIADD3 UR24, UP0, UR22, 0x3f0, URZ ;  /* 0x000003f016187890 */ /* 0x000fe2000ff1e03f */
[----:B------:R-:W-:Y:S01]  /*8010*/  R2UR UR12, R13 ;  /* 0x000000000d0c72ca */ /* 0x000fe200000e0000 */
[----:B------:R-:W-:Y:S02]  /*8020*/  UIADD3 UR11, UR19, 0x80, URZ ;  /* 0x00000080130b7890 */ /* 0x000fe4000fffe03f */
[----:B------:R-:W-:Y:S02]  /*8030*/  UIADD3 UR8, UR13, 0x2200, URZ ;  /* 0x000022000d087890 */ /* 0x000fe4000fffe03f */
[----:B------:R-:W-:Y:S02]  /*8040*/  UIADD3 UR9, UR13, 0x48, URZ ;  /* 0x000000480d097890 */ /* 0x000fe4000fffe03f */
[----:B------:R-:W-:Y:S01]  /*8050*/  UIADD3.X UR25, URZ, UR23, URZ, UP0, !UPT ;  /* 0x000000173f197290 */ /* 0x000fe200087fe43f */
[----:B------:R-:W-:Y:S01]  /*8060*/  UMOV UR26, 0x0 ;  /* 0x00000000001a7882 */ /* 0x000fe20000000000 */
[----:B------:R-:W-:Y:S01]  /*8070*/  UMOV UR27, 0x10000000 ;  /* 0x10000000001b7882 */ /* 0x000fe20000000000 */
[----:B------:R-:W-:-:S06]  /*8080*/  UMOV UR10, UR18 ;  /* 0x00000012000a7c82 */ /* 0x000fcc0008000000 */
[----:B------:R3:W-:Y:S02]  /*8090*/  UTMALDG.3D [UR8], [UR24], desc[UR26] ;  /* 0x00001a08180075b4 */ /* 0x0007e40008011000 */
[----:B---3--:R-:W-:Y:S05]  /*80a0*/  @!P2 BRA `(.L_x_163) ;  /* 0x000000000004a947 */ /* 0x008fea0003800000 */
[----:B------:R-:W-:Y:S01]  /*80b0*/  BPT.TRAP 0x1 ;  /* 0x000000040000795c */ /* 0x000fe20000300000 */
.L_x_163:
[----:B-12---:R-:W1:Y:S02]  /*80c0*/  LDC R5, c[0x0][0x800] ;  /* 0x00020000ff057b82 */ /* 0x006e640000000800 */
[----:B-1----:R3:W-:Y:S02]  /*80d0*/  SYNCS.ARRIVE.TRANS64.RED.A0TR RZ, [UR13+0x48], R5 ;  /* 0x00004805ffff79a7 */ /* 0x0027e4000830040d */
.L_x_162:
[----:B------:R-:W-:Y:S05]  /*80e0*/  BSYNC B0 ;  /* 0x0000000000007941 */ /* 0x000fea0003800000 */
.L_x_161:
[----:B------:R-:W-:Y:S05]  /*80f0*/  @!P2 BRA `(.L_x_164) ;  /* 0x000000000004a947 */ /* 0x000fea0003800000 */
[----:B------:R-:W-:Y:S01]  /*8100*/  BPT.TRAP 0x1 ;  /* 0x000000040000795c */ /* 0x000fe20000300000 */
.L_x_164:
[----:B------:R-:W-:Y:S02]  /*8110*/  UIADD3 UR25, UR13, 0x48, URZ ;  /* 0x000000480d197890 */ /* 0x000fe4000fffe03f */
[----:B------:R-:W-:Y:S02]  /*8120*/  UIADD3 UR10, UR18, 0x20, URZ ;  /* 0x00000020120a7890 */ /* 0x000fe4000fffe03f */
[----:B------:R-:W-:-:S09]  /*8130*/  UPRMT UR20, UR37, 0x654, UR25 ;  /* 0x0000065425147896 */ /* 0x000fd20008000019 */
[----:B------:R-:W-:Y:S01]  /*8140*/  SYNCS.ARRIVE.TRANS64.RED.A1T0 RZ, [UR20], RZ ;  /* 0x000000ffffff79a7 */ /* 0x000fe20008100414 */
[----:B------:R-:W-:Y:S05]  /*8150*/  @!P2 BRA `(.L_x_165) ;  /* 0x000000000004a947 */ /* 0x000fea0003800000 */
[----:B------:R-:W-:Y:S01]  /*8160*/  BPT.TRAP 0x1 ;  /* 0x000000040000795c */ /* 0x000fe20000300000 */
.L_x_165:
[----:B------:R-:W4:Y:S02]  /*8170*/  SYNCS.PHASECHK.TRANS64.TRYWAIT P1, [UR13+0x70], R4 ;  /* 0x00007004ff0075a7 */ /* 0x000f24000802014d */
[----:B----4-:R-:W-:Y:S05]  /*8180*/  @!P1 BRA `(.L_x_166) ;  /* 0x00000024001c9947 */ /* 0x010fea0003800000 */
.L_x_241:
        /* <DEDUP_REMOVED lines=8> */
[----:B------:R-:W-:Y:S01]  /*8210*/  UMOV UR29, 0x10000000 ;  /* 0x10000000001d7882 */ /* 0x000fe20000000000 */
[----:B------:R-:W-:-:S06]  /*8220*/  UMOV UR11, UR19 ;  /* 0x00000013000b7c82 */ /* 0x000fcc0008000000 */
[----:B------:R4:W-:Y:S02]  /*8230*/  UTMALDG.3D [UR8], [UR26], desc[UR28] ;  /* 0x00001c081a0075b4 */ /* 0x0009e40008011000 */
[----:B----4-:R-:W-:Y:S05]  /*8240*/  @!P2 BRA `(.L_x_169) ;  /* 0x000000000004a947 */ /* 0x010fea0003800000 */
[----:B------:R-:W-:Y:S01]  /*8250*/  BPT.TRAP 0x1 ;  /* 0x000000040000795c */ /* 0x000fe20000300000 */
.L_x_169:
[----:B-123--:R-:W1:Y:S02]  /*8260*/  LDC R5, c[0x0][0x800] ;  /* 0x00020000ff057b82 */ /* 0x00ee640000000800 */
[----:B-1----:R4:W-:Y:S02]  /*8270*/  SYNCS.ARRIVE.TRANS64.RED.A0TR RZ, [UR13+0x50], R5 ;  /* 0x00005005ffff79a7 */ /* 0x0029e4000830040d */
.L_x_168:
[----:B------:R-:W-:Y:S05]  /*8280*/  BSYNC B0 ;  /* 0x0000000000007941 */ /* 0x000fea0003800000 */
.L_x_167:
[----:B------:R-:W-:Y:S05]  /*8290*/  @!P2 BRA `(.L_x_170) ;  /* 0x000000000004a947 */ /* 0x000fea0003800000 */
[----:B------:R-:W-:Y:S01]  /*82a0*/  BPT.TRAP 0x1 ;  /* 0x000000040000795c */ /* 0x000fe20000300000 */
.L_x_170:
[----:B------:R-:W-:-:S04]  /*82b0*/  UIADD3 UR17, UR13, 0x50, URZ ;  /* 0x000000500d117890 */ /* 0x000fc8000fffe03f */
[----:B------:R-:W-:-:S09]  /*82c0*/  UPRMT UR29, UR37, 0x654, UR17 ;  /* 0x00000654251d7896 */ /* 0x000fd20008000011 */
[----:B------:R-:W-:Y:S01]  /*82d0*/  SYNCS.ARRIVE.TRANS64.RED.A1T0 RZ, [UR29], RZ ;  /* 0x000000ffffff79a7 */ /* 0x000fe2000810041d */
[----:B------:R-:W-:Y:S05]  /*82e0*/  @!P2 BRA `(.L_x_171) ;  /* 0x000000000004a947 */ /* 0x000fea0003800000 */
[----:B------:R-:W-:Y:S01]  /*82f0*/  BPT.TRAP 0x1 ;  /* 0x000000040000795c */ /* 0x000fe20000300000 */
.L_x_171:
[----:B------:R-:W5:Y:S02]  /*8300*/  SYNCS.PHASECHK.TRANS64.TRYWAIT P1, [UR13+0x78], R4 ;  /* 0x00007804ff0075a7 */ /* 0x000f64000802014d */
[----:B-----5:R-:W-:Y:S05]  /*8310*/  @!P1 BRA `(.L_x_172) ;  /* 0x0000002000d09947 */ /* 0x020fea0003800000 */
.L_x_242:
        /* <DEDUP_REMOVED lines=9> */
[----:B------:R-:W-:-:S07]  /*83b0*/  UMOV UR31, 0x10000000 ;  /* 0x10000000001f7882 */ /* 0x000fce0000000000 */
[----:B------:R1:W-:Y:S02]  /*83c0*/  UTMALDG.3D [UR8], [UR26], desc[UR30] ;  /* 0x00001e081a0075b4 */ /* 0x0003e40008011000 */
[----:B-1----:R-:W-:Y:S05]  /*83d0*/  @!P2 BRA `(.L_x_175) ;  /* 0x000000000004a947 */ /* 0x002fea0003800000 */
[----:B------:R-:W-:Y:S01]  /*83e0*/  BPT.TRAP 0x1 ;  /* 0x000000040000795c */ /* 0x000fe20000300000 */
.L_x_175:
[----:B------:R-:W1:Y:S02]  /*83f0*/  LDC R4, c[0x0][0x800] ;  /* 0x00020000ff047b82 */ /* 0x000e640000000800 */
[----:B-1----:R1:W-:Y:S02]  /*8400*/  SYNCS.ARRIVE.TRANS64.RED.A0TR RZ, [UR13+0x58], R4 ;  /* 0x00005804ffff79a7 */ /* 0x0023e4000830040d */
.L_x_174:
[----:B------:R-:W-:Y:S05]  /*8410*/  BSYNC B0 ;  /* 0x0000000000007941 */ /* 0x000fea0003800000 */
.L_x_173:
[----:B------:R-:W-:Y:S05]  /*8420*/  @!P2 BRA `(.L_x_176) ;  /* 0x000000000004a947 */ /* 0x000fea0003800000 */
[----:B------:R-:W-:Y:S01]  /*8430*/  BPT.TRAP 0x1 ;  /* 0x000000040000795c */ /* 0x000fe20000300000 */
.L_x_176:
[----:B------:R-:W-:Y:S02]  /*8440*/  UIADD3 UR9, UR13, 0x58, URZ ;  /* 0x000000580d097890 */ /* 0x000fe4000fffe03f */
[----:B------:R-:W-:Y:S02]  /*8450*/  UIADD3 UR34, UR18, 0x40, URZ ;  /* 0x0000004012227890 */ /* 0x000fe4000fffe03f */
[----:B------:R-:W-:-:S09]  /*8460*/  UPRMT UR30, UR37, 0x654, UR9 ;  /* 0x00000654251e7896 */ /* 0x000fd20008000009 */
[----:B------:R-:W-:Y:S01]  /*8470*/  SYNCS.ARRIVE.TRANS64.RED.A1T0 RZ, [UR30], RZ ;  /* 0x000000ffffff79a7 */ /* 0x000fe2000810041e */
[----:B------:R-:W-:Y:S05]  /*8480*/  @!P2 BRA `(.L_x_177) ;  /* 0x000000000004a947 */ /* 0x000fea0003800000 */
[----:B------:R-:W-:Y:S01]  /*8490*/  BPT.TRAP 0x1 ;  /* 0x000000040000795c */ /* 0x000fe20000300000 */
.L_x_177:
[----:B-1----:R-:W-:-:S04]  /*84a0*/  SHF.L.U32 R4, RZ, 0x1f, RZ ;  /* 0x0000001fff047819 */ /* 0x002fc800000006ff */
[----:B------:R-:W1:Y:S02]  /*84b0*/  SYNCS.PHASECHK.TRANS64.TRYWAIT P1, [UR13+0x60], R4 ;  /* 0x00006004ff0075a7 */ /* 0x000e64000802014d */
[----:B-1----:R-:W-:Y:S05]  /*84c0*/  @!P1 BRA `(.L_x_178) ;  /* 0x00000020007c9947 */ /* 0x002fea0003800000 */
.L_x_243:
[----:B------:R-:W-:Y:S04]  /*84d0*/  BSSY B0, `(.L_x_179) ;  /* 0x000000e000007945 */ /* 0x000fe80003800000 */
[----:B------:R-:W-:Y:S05]  /*84e0*/  @!P0 BRA `(.L_x_180) ;  /* 0x0000000000308947 */ /* 0x000fea0003800000 */
[----:B------:R-:W-:Y:S01]  /*84f0*/  R2UR UR36, R13 ;  /* 0x000000000d2472ca */ /* 0x000fe200000e0000 */
[----:B------:R-:W-:Y:S02]  /*8500*/  UIADD3 UR10, UP0, UR22, 0x3f0, URZ ;  /* 0x000003f0160a7890 */ /* 0x000fe4000ff1e03f */
[----:B------:R-:W-:Y:S02]  /*8510*/  UIADD3 UR32, UR13, 0x200, URZ ;  /* 0x000002000d207890 */ /* 0x000fe4000fffe03f */
[----:B------:R-:W-:Y:S01]  /*8520*/  UIADD3.X UR11, URZ, UR23, URZ, UP0, !UPT ;  /* 0x000000173f0b7290 */ /* 0x000fe200087fe43f */
[----:B------:R-:W-:Y:S01]  /*8530*/  UMOV UR26, 0x0 ;  /* 0x00000000001a7882 */ /* 0x000fe20000000000 */
[----:B------:R-:W-:Y:S01]  /*8540*/  UMOV UR27, 0x10000000 ;  /* 0x10000000001b7882 */ /* 0x000fe20000000000 */
[----:B------:R-:W-:-:S06]  /*8550*/  UMOV UR35, UR19 ;  /* 0x0000001300237c82 */ /* 0x000fcc0008000000 */
[----:B------:R1:W-:Y:S02]  /*8560*/  UTMALDG.3D [UR32], [UR10], desc[UR26] ;  /* 0x00001a200a0075b4 */ /* 0x0003e40008011000 */
[----:B-1----:R-:W-:Y:S05]  /*8570*/  @!P2 BRA `(.L_x_181) ;  /* 0x000000000004a947 */ /* 0x002fea0003800000 */
[----:B------:R-:W-:Y:S01]  /*8580*/  BPT.TRAP 0x1 ;  /* 0x000000040000795c */ /* 0x000fe20000300000 */
.L_x_181:
[----:B--234-:R-:W1:Y:S02]  /*8590*/  LDC R5, c[0x0][0x800] ;  /* 0x00020000ff057b82 */ /* 0x01ce640000000800 */
[----:B-1----:R1:W-:Y:S02]  /*85a0*/  SYNCS.ARRIVE.TRANS64.RED.A0TR RZ, [UR13+0x40], R5 ;  /* 0x00004005ffff79a7 */ /* 0x0023e4000830040d */
.L_x_180:
[----:B------:R-:W-:Y:S05]  /*85b0*/  BSYNC B0 ;  /* 0x0000000000007941 */ /* 0x000fea0003800000 */
.L_x_179:
[----:B------:R-:W-:Y:S05]  /*85c0*/  @!P2 BRA `(.L_x_182) ;  /* 0x000000000004a947 */ /* 0x000fea0003800000 */
[----:B------:R-:W-:Y:S01]  /*85d0*/  BPT.TRAP 0x1 ;  /* 0x000000040000795c */ /* 0x000fe20000300000 */
.L_x_182:
[----:B------:R-:W-:Y:S01]  /*85e0*/  SYNCS.ARRIVE.TRANS64.RED.A1T0 RZ, [UR16], RZ ;  /* 0x000000ffffff79a7 */ /* 0x000fe20008100410 */
[----:B------:R-:W-:Y:S05]  /*85f0*/  @!P2 BRA `(.L_x_183) ;  /* 0x000000000004a947 */ /* 0x000fea0003800000 */
[----:B------:R-:W-:Y:S01]  /*8600*/  BPT.TRAP 0x1 ;  /* 0x000000040000795c */ /* 0x000fe20000300000 */
.L_x_183:
[----:B------:R-:W5:Y:S02]  /*8610*/  SYNCS.PHASECHK.TRANS64.TRYWAIT P1, [UR13+0x68], R4 ;  /* 0x00006804ff0075a7 */ /* 0x000f64000802014d */
[----:B-----5:R-:W-:Y:S05]  /*8620*/  @!P1 BRA `(.L_x_184) ;  /* 0x00000020003c9947 */ /* 0x020fea0003800000 */
.L_x_244:
        /* <DEDUP_REMOVED lines=13> */
.L_x_187:
[----:B--234-:R-:W1:Y:S02]  /*8700*/  LDC R5, c[0x0][0x800] ;  /* 0x00020000ff057b82 */ /* 0x01ce640000000800 */
[----:B-1----:R1:W-:Y:S02]  /*8710*/  SYNCS.ARRIVE.TRANS64.RED.A0TR RZ, [UR13+0x48], R5 ;  /* 0x00004805ffff79a7 */ /* 0x0023e4000830040d */
.L_x_186:
[----:B------:R-:W-:Y:S05]  /*8720*/  BSYNC B0 ;  /* 0x0000000000007941 */ /* 0x000fea0003800000 */
.L_x_185:
[----:B------:R-:W-:Y:S05]  /*8730*/  @!P2 BRA `(.L_x_188) ;  /* 0x000000000004a947 */ /* 0x000fea0003800000 */
[----:B------:R-:W-:Y:S01]  /*8740*/  BPT.TRAP 0x1 ;  /* 0x000000040000795c */ /* 0x000fe20000300000 */
.L_x_188:
[----:B------:R-:W-:Y:S01]  /*8750*/  SYNCS.ARRIVE.TRANS64.RED.A1T0 RZ, [UR20], RZ ;  /* 0x000000ffffff79a7 */ /* 0x000fe20008100414 */
[----:B------:R-:W-:Y:S01]  /*8760*/  UIADD3 UR18, UR18, 0x60, URZ ;  /* 0x0000006012127890 */ /* 0x000fe2000fffe03f */
[----:B------:R-:W-:Y:S11]  /*8770*/  @!P2 BRA `(.L_x_189) ;  /* 0x000000000004a947 */ /* 0x000ff60003800000 */
[----:B------:R-:W-:Y:S01]  /*8780*/  BPT.TRAP 0x1 ;  /* 0x000000040000795c */ /* 0x000fe20000300000 */
.L_x_189:
[----:B------:R-:W5:Y:S02]  /*8790*/  SYNCS.PHASECHK.TRANS64.TRYWAIT P1, [UR13+0x70], R4 ;  /* 0x00007004ff0075a7 */ /* 0x000f64000802014d */
[----:B-----5:R-:W-:Y:S05]  /*87a0*/  @!P1 BRA `(.L_x_190) ;  /* 0x0000001c00f49947 */ /* 0x020fea0003800000 */
.L_x_245:
[----:B------:R-:W-:Y:S04]  /*87b0*/  BSSY B0, `(.L_x_191) ;  /* 0x000000d000007945 */ /* 0x000fe80003800000 */
[----:B------:R-:W-:Y:S05]  /*87c0*/  @!P0 BRA `(.L_x_192) ;  /* 0x00000000002c8947 */ /* 0x000fea0003800000 */
[----:B------:R-:W-:Y:S01]  /*87d0*/  R2UR UR20, R13 ;  /* 0x000000000d1472ca */ /* 0x000fe200000e0000 */
[----:B------:R-:W-:Y:S02]  /*87e0*/  UIADD3 UR10, UP0, UR22, 0x3f0, URZ ;  /* 0x000003f0160a7890 */ /* 0x000fe4000ff1e03f */
[----:B------:R-:W-:Y:S02]  /*87f0*/  UIADD3 UR16, UR13, 0x4200, URZ ;  /* 0x000042000d107890 */ /* 0x000fe4000fffe03f */
[----:B------:R-:W-:Y:S01]  /*8800*/  UIADD3.X UR11, URZ, UR23, URZ, UP0, !UPT ;  /* 0x000000173f0b7290 */ /* 0x000fe200087fe43f */
[----:B------:R-:W-:Y:S01]  /*8810*/  UMOV UR24, 0x0 ;  /* 0x0000000000187882 */ /* 0x000fe20000000000 */
[----:B------:R-:W-:-:S07]  /*8820*/  UMOV UR25, 0x10000000 ;  /* 0x1000000000197882 */ /* 0x000fce0000000000 */
[----:B------:R1:W-:Y:S02]  /*8830*/  UTMALDG.3D [UR16], [UR10], desc[UR24] ;  /* 0x000018100a0075b4 */ /* 0x0003e40008011000 */
[----:B-1----:R-:W-:Y:S05]  /*8840*/  @!P2 BRA `(.L_x_193) ;  /* 0x000000000004a947 */ /* 0x002fea0003800000 */
[----:B------:R-:W-:Y:S01]  /*8850*/  BPT.TRAP 0x1 ;  /* 0x000000040000795c */ /* 0x000fe20000300000 */
.L_x_193:
[----:B--234-:R-:W1:Y:S02]  /*8860*/  LDC R5, c[0x0][0x800] ;  /* 0x00020000ff057b82 */ /* 0x01ce640000000800 */
[----:B-1----:R1:W-:Y:S02]  /*8870*/  SYNCS.ARRIVE.TRANS64.RED.A0TR RZ, [UR13+0x50], R5 ;  /* 0x00005005ffff79a7 */ /* 0x0023e4000830040d */
.L_x_192:
[----:B------:R-:W-:Y:S05]  /*8880*/  BSYNC B0 ;  /* 0x0000000000007941 */ /* 0x000fea0003800000 */
.L_x_191:
[----:B------:R-:W-:Y:S05]  /*8890*/  @!P2 BRA `(.L_x_194) ;  /* 0x000000000004a947 */ /* 0x000fea0003800000 */
[----:B------:R-:W-:Y:S01]  /*88a0*/  BPT.TRAP 0x1 ;  /* 0x000000040000795c */ /* 0x000fe20000300000 */
.L_x_194:
[----:B------:R-:W-:Y:S01]  /*88b0*/  SYNCS.ARRIVE.TRANS64.RED.A1T0 RZ, [UR29], RZ ;  /* 0x000000ffffff79a7 */ /* 0x000fe2000810041d */
[----:B------:R-:W-:Y:S05]  /*88c0*/  @!P2 BRA `(.L_x_195) ;  /* 0x000000000004a947 */ /* 0x000fea0003800000 */
[----:B------:R-:W-:Y:S01]  /*88d0*/  BPT.TRAP 0x1 ;  /* 0x000000040000795c */ /* 0x000fe20000300000 */
.L_x_195:
[----:B------:R-:W5:Y:S02]  /*88e0*/  SYNCS.PHASECHK.TRANS64.TRYWAIT P1, [UR13+0x78], R4 ;  /* 0x00007804ff0075a7 */ /* 0x000f64000802014d */
[----:B-----5:R-:W-:Y:S05]  /*88f0*/  @!P1 BRA `(.L_x_196) ;  /* 0x0000001c00b89947 */ /* 0x020fea0003800000 */
.L_x_246:
        /* <DEDUP_REMOVED lines=13> */
.L_x_199:
[----:B------:R-:W1:Y:S02]  /*89d0*/  LDC R4, c[0x0][0x800] ;  /* 0x00020000ff047b82 */ /* 0x000e640000000800 */
[----:B-1----:R1:W-:Y:S02]  /*89e0*/  SYNCS.ARRIVE.TRANS64.RED.A0TR RZ, [UR13+0x58], R4 ;  /* 0x00005804ffff79a7 */ /* 0x0023e4000830040d */
.L_x_198:
[----:B------:R-:W-:Y:S05]  /*89f0*/  BSYNC B0 ;  /* 0x0000000000007941 */ /* 0x000fea0003800000 */
.L_x_197:
[----:B------:R-:W-:Y:S05]  /*8a00*/  @!P2 BRA `(.L_x_200) ;  /* 0x000000000004a947 */ /* 0x000fea0003800000 */
[----:B------:R-:W-:Y:S01]  /*8a10*/  BPT.TRAP 0x1 ;  /* 0x000000040000795c */ /* 0x000fe20000300000 */
.L_x_200:
[----:B------:R-:W-:Y:S01]  /*8a20*/  IADD3 R16, P0, R16, UR40, RZ ;  /* 0x0000002810107c10 */ /* 0x000fe2000ff1e0ff */
[----:B------:R-:W-:Y:S01]  /*8a30*/  SYNCS.ARRIVE.TRANS64.RED.A1T0 RZ, [UR30], RZ ;  /* 0x000000ffffff79a7 */ /* 0x000fe2000810041e */
[----:B-1----:R-:W-:Y:S01]  /*8a40*/  PRMT R4, RZ, 0x7610, R4 ;  /* 0x00007610ff047816 */ /* 0x002fe20000000004 */
[----:B------:R-:W-:Y:S01]  /*8a50*/  IMAD.MOV.U32 R21, RZ, RZ, -0x1 ;  /* 0xffffffffff157424 */ /* 0x000fe200078e00ff */
[----:B------:R-:W-:Y:S01]  /*8a60*/  IADD3.X R17, R17, UR39, RZ, P0, !PT ;  /* 0x0000002711117c10 */ /* 0x000fe200087fe4ff */
[----:B------:R-:W-:Y:S01]  /*8a70*/  IMAD.MOV.U32 R13, RZ, RZ, -0x1 ;  /* 0xffffffffff0d7424 */ /* 0x000fe200078e00ff */
[----:B------:R-:W-:Y:S02]  /*8a80*/  ISETP.GE.U32.AND P0, PT, R16, UR6, PT ;  /* 0x0000000610007c0c */ /* 0x000fe4000bf06070 */
[----:B------:R-:W-:Y:S02]  /*8a90*/  MOV R20, 0xffffffff ;  /* 0xffffffff00147802 */ /* 0x000fe40000000f00 */
[----:B------:R-:W-:-:S13]  /*8aa0*/  ISETP.GE.U32.AND.EX P0, PT, R17, UR7, PT, P0 ;  /* 0x0000000711007c0c */ /* 0x000fda000bf06100 */
[----:B------:R-:W-:Y:S05]  /*8ab0*/  @P0 BRA `(.L_x_201) ;  /* 0x00000004004c0947 */ /* 0x000fea0003800000 */
[----:B------:R-:W1:Y:S01]  /*8ac0*/  S2R R25, SR_CTAID.X ;  /* 0x0000000000197919 */ /* 0x000e620000002500 */
[----:B------:R-:W5:Y:S01]  /*8ad0*/  LDC.64 R14, c[0x0][0x8d0] ;  /* 0x00023400ff0e7b82 */ /* 0x000f620000000a00 */
[----:B------:R-:W-:Y:S01]  /*8ae0*/  ULDC UR8, c[0x0][0x150] ;  /* 0x0000540000087ab9 */ /* 0x000fe20000000800 */
[----:B--234-:R-:W-:Y:S01]  /*8af0*/  MOV R5, R17 ;  /* 0x0000001100057202 */ /* 0x01cfe20000000f00 */
[----:B------:R-:W2:Y:S05]  /*8b00*/  S2R R20, SR_CTAID.Y ;  /* 0x0000000000147919 */ /* 0x000eaa0000002600 */
[----:B------:R-:W3:Y:S08]  /*8b10*/  LDC R18, c[0x0][0x144] ;  /* 0x00005100ff127b82 */ /* 0x000ef00000000800 */
[----:B------:R-:W4:Y:S08]  /*8b20*/  LDC R21, c[0x0][0x148] ;  /* 0x00005200ff157b82 */ /* 0x000f300000000800 */
[----:B------:R-:W3:Y:S01]  /*8b30*/  LDC R23, c[0x0][0x8d8] ;  /* 0x00023600ff177b82 */ /* 0x000ee20000000800 */
[----:B-----5:R-:W-:-:S04]  /*8b40*/  ISETP.NE.U32.AND P0, PT, R14, RZ, PT ;  /* 0x000000ff0e00720c */ /* 0x020fc80003f05070 */
[----:B------:R-:W-:Y:S02]  /*8b50*/  ISETP.NE.AND.EX P0, PT, R15, RZ, PT, P0 ;  /* 0x000000ff0f00720c */ /* 0x000fe40003f05300 */
[----:B-1----:R-:W-:Y:S01]  /*8b60*/  I2FP.F32.U32 R4, R25 ;  /* 0x0000001900047245 */ /* 0x002fe20000201000 */
[----:B------:R-:W1:Y:S04]  /*8b70*/  LDC.64 R10, c[0x0][0x8c8] ;  /* 0x00023200ff0a7b82 */ /* 0x000e680000000a00 */
[----:B------:R-:W-:Y:S01]  /*8b80*/  FMUL R6, R4, UR8 ;  /* 0x0000000804067c20 */ /* 0x000fe20008400000 */
[----:B--2---:R-:W-:Y:S01]  /*8b90*/  I2FP.F32.U32 R4, R20 ;  /* 0x0000001400047245 */ /* 0x004fe20000201000 */
[----:B------:R-:W-:Y:S02]  /*8ba0*/  ULDC UR8, c[0x0][0x154] ;  /* 0x0000550000087ab9 */ /* 0x000fe40000000800 */
[----:B------:R2:W1:Y:S02]  /*8bb0*/  F2I.U32.TRUNC.NTZ R24, R6 ;  /* 0x0000000600187305 */ /* 0x000464000020f000 */
[----:B------:R-:W-:Y:S01]  /*8bc0*/  FMUL R22, R4, UR8 ;  /* 0x0000000804167c20 */ /* 0x000fe20008400000 */
[----:B------:R-:W-:-:S05]  /*8bd0*/  IMAD.MOV.U32 R4, RZ, RZ, R16 ;  /* 0x000000ffff047224 */ /* 0x000fca00078e0010 */
[----:B------:R-:W1:Y:S01]  /*8be0*/  F2I.U32.TRUNC.NTZ R22, R22 ;  /* 0x0000001600167305 */ /* 0x000e62000020f000 */
[----:B--234-:R-:W-:Y:S05]  /*8bf0*/  @!P0 BRA `(.L_x_202) ;  /* 0x0000000000288947 */ /* 0x01cfea0003800000 */
[----:B------:R-:W2:Y:S02]  /*8c00*/  LDC R5, c[0x0][0x8dc] ;  /* 0x00023700ff057b82 */ /* 0x000ea40000000800 */
[----:B--2---:R-:W-:-:S05]  /*8c10*/  IADD3 R5, P0, R16, R5, RZ ;  /* 0x0000000510057210 */ /* 0x004fca0007f1e0ff */
[----:B------:R-:W-:-:S04]  /*8c20*/  IMAD.X R13, RZ, RZ, R17, P0 ;  /* 0x000000ffff0d7224 */ /* 0x000fc800000e0611 */
[----:B------:R-:W-:-:S04]  /*8c30*/  IMAD.WIDE.U32 R6, R13, R14, RZ ;  /* 0x0000000e0d067225 */ /* 0x000fc800078e00ff */
[----:B------:R-:W-:-:S04]  /*8c40*/  IMAD.WIDE.U32 R6, P0, R5, R15, R6 ;  /* 0x0000000f05067225 */ /* 0x000fc80007800006 */
[----:B------:R-:W-:Y:S01]  /*8c50*/  IMAD.WIDE.U32 R4, R5, R14, RZ ;  /* 0x0000000e05047225 */ /* 0x000fe200078e00ff */
[----:B------:R-:W-:-:S04]  /*8c60*/  MOV R4, R7 ;  /* 0x0000000700047202 */ /* 0x000fc80000000f00 */
[----:B------:R-:W-:Y:S01]  /*8c70*/  IADD3 RZ, P1, R5, R6, RZ ;  /* 0x0000000605ff7210 */ /* 0x000fe20007f3e0ff */
[----:B------:R-:W-:-:S04]  /*8c80*/  IMAD.X R5, RZ, RZ, RZ, P0 ;  /* 0x000000ffff057224 */ /* 0x000fc800000e06ff */
[----:B------:R-:W-:-:S08]  /*8c90*/  IMAD.WIDE.U32.X R4, R13, R15, R4, P1 ;  /* 0x0000000f0d047225 */ /* 0x000fd000008e0404 */
.L_x_202:
[----:B------:R-:W-:Y:S01]  /*8ca0*/  ISETP.NE.AND P2, PT, R2, 0x1, PT ;  /* 0x000000010200780c */ /* 0x000fe20003f45270 */
[----:B-1----:R-:W-:Y:S01]  /*8cb0*/  IMAD.MOV R24, RZ, RZ, -R24 ;  /* 0x000000ffff187224 */ /* 0x002fe200078e0a18 */
[-CC-:B------:R-:W-:Y:S01]  /*8cc0*/  SHF.R.U64 R13, R4, R23.reuse, R5.reuse ;  /* 0x00000017040d7219 */ /* 0x180fe20000001205 */
[----:B------:R-:W1:Y:S01]  /*8cd0*/  LDC.64 R14, c[0x0][0x8e8] ;  /* 0x00023a00ff0e7b82 */ /* 0x000e620000000a00 */
[----:B------:R-:W-:Y:S01]  /*8ce0*/  SHF.R.U32.HI R23, RZ, R23, R5 ;  /* 0x00000017ff177219 */ /* 0x000fe20000011605 */
[----:B------:R-:W-:Y:S01]  /*8cf0*/  IMAD R18, R18, R24, R25 ;  /* 0x0000001812127224 */ /* 0x000fe200078e0219 */
[----:B------:R-:W-:Y:S01]  /*8d00*/  IADD3 R25, P0, RZ, -R13, RZ ;  /* 0x8000000dff197210 */ /* 0x000fe20007f1e0ff */
[----:B------:R-:W-:-:S03]  /*8d10*/  IMAD.MOV R22, RZ, RZ, -R22 ;  /* 0x000000ffff167224 */ /* 0x000fc600078e0a16 */
[----:B------:R-:W-:Y:S01]  /*8d20*/  IADD3.X R23, RZ, ~R23, RZ, P0, !PT ;  /* 0x80000017ff177210 */ /* 0x000fe200007fe4ff */
[----:B------:R-:W2:Y:S01]  /*8d30*/  LDC R7, c[0x0][0x8c0] ;  /* 0x00023000ff077b82 */ /* 0x000ea20000000800 */
[----:B------:R-:W-:-:S04]  /*8d40*/  IMAD.WIDE.U32 R4, R25, R10, R16 ;  /* 0x0000000a19047225 */ /* 0x000fc800078e0010 */
[----:B------:R-:W-:Y:S02]  /*8d50*/  @P2 IMAD R18, R21, R22, R20 ;  /* 0x0000001615122224 */ /* 0x000fe400078e0214 */
[----:B------:R-:W-:Y:S01]  /*8d60*/  IMAD R6, R23, R10, RZ ;  /* 0x0000000a17067224 */ /* 0x000fe200078e02ff */
[----:B------:R-:W3:Y:S03]  /*8d70*/  LDC R22, c[0x0][0x8b0] ;  /* 0x00022c00ff167b82 */ /* 0x000ee60000000800 */
[----:B------:R-:W-:-:S04]  /*8d80*/  IMAD R11, R25, R11, R6 ;  /* 0x0000000b190b7224 */ /* 0x000fc800078e0206 */
[----:B------:R-:W-:Y:S01]  /*8d90*/  IMAD.IADD R6, R5, 0x1, R11 ;  /* 0x0000000105067824 */ /* 0x000fe200078e020b */
[----:B------:R-:W4:Y:S01]  /*8da0*/  LDC R27, c[0x0][0x900] ;  /* 0x00024000ff1b7b82 */ /* 0x000f220000000800 */
[----:B-1----:R-:W-:-:S04]  /*8db0*/  ISETP.NE.U32.AND P0, PT, R14, RZ, PT ;  /* 0x000000ff0e00720c */ /* 0x002fc80003f05070 */
[----:B------:R-:W-:-:S03]  /*8dc0*/  ISETP.NE.AND.EX P0, PT, R15, RZ, PT, P0 ;  /* 0x000000ff0f00720c */ /* 0x000fc60003f05300 */
[----:B------:R-:W1:Y:S01]  /*8dd0*/  LDC R23, c[0x0][0x8f0] ;  /* 0x00023c00ff177b82 */ /* 0x000e620000000800 */
[-CC-:B--2---:R-:W-:Y:S02]  /*8de0*/  SHF.R.U64 R20, R4, R7.reuse, R6.reuse ;  /* 0x0000000704147219 */ /* 0x184fe40000001206 */
[----:B------:R-:W-:-:S05]  /*8df0*/  SHF.R.U32.HI R7, RZ, R7, R6 ;  /* 0x00000007ff077219 */ /* 0x000fca0000011606 */
[----:B------:R-:W2:Y:S01]  /*8e00*/  LDC R11, c[0x0][0x8e0] ;  /* 0x00023800ff0b7b82 */ /* 0x000ea20000000800 */
[-CC-:B---3--:R-:W-:Y:S02]  /*8e10*/  SHF.R.U64 R25, R20, R22.reuse, R7.reuse ;  /* 0x0000001614197219 */ /* 0x188fe40000001207 */
[----:B------:R-:W-:-:S05]  /*8e20*/  SHF.R.U32.HI R4, RZ, R22, R7 ;  /* 0x00000016ff047219 */ /* 0x000fca0000011607 */
[----:B------:R-:W3:Y:S01]  /*8e30*/  LDC R21, c[0x0][0x8b8] ;  /* 0x00022e00ff157b82 */ /* 0x000ee20000000800 */
[-CC-:B----4-:R-:W-:Y:S02]  /*8e40*/  SHF.R.U64 R22, R25, R27.reuse, R4.reuse ;  /* 0x0000001b19167219 */ /* 0x190fe40000001204 */
[----:B------:R-:W-:-:S03]  /*8e50*/  SHF.R.U32.HI R27, RZ, R27, R4 ;  /* 0x0000001bff1b7219 */ /* 0x000fc60000011604 */
[----:B------:R-:W-:Y:S01]  /*8e60*/  IMAD.MOV.U32 R4, RZ, RZ, R22 ;  /* 0x000000ffff047224 */ /* 0x000fe200078e0016 */
[----:B------:R-:W-:Y:S01]  /*8e70*/  MOV R5, R27 ;  /* 0x0000001b00057202 */ /* 0x000fe20000000f00 */
[----:B------:R-:W4:Y:S01]  /*8e80*/  LDC R10, c[0x0][0x8a8] ;  /* 0x00022a00ff0a7b82 */ /* 0x000f220000000800 */
[----:B------:R-:W-:Y:S05]  /*8e90*/  @!P0 BRA `(.L_x_203) ;  /* 0x0000000000288947 */ /* 0x000fea0003800000 */
[----:B------:R-:W5:Y:S02]  /*8ea0*/  LDC R5, c[0x0][0x8f4] ;  /* 0x00023d00ff057b82 */ /* 0x000f640000000800 */
[----:B-----5:R-:W-:-:S05]  /*8eb0*/  IADD3 R5, P0, R22, R5, RZ ;  /* 0x0000000516057210 */ /* 0x020fca0007f1e0ff */
        /* <DEDUP_REMOVED lines=8> */
.L_x_203:
[----:B-1----:R-:W-:Y:S02]  /*8f40*/  SHF.R.U64 R4, R4, R23, R5 ;  /* 0x0000001704047219 */ /* 0x002fe40000001205 */
[----:B------:R-:W-:Y:S02]  /*8f50*/  LOP3.LUT R25, R25, R0, RZ, 0xc0, !PT ;  /* 0x0000000019197212 */ /* 0x000fe400078ec0ff */
[----:B------:R-:W-:Y:S01]  /*8f60*/  LOP3.LUT R20, R20, R3, RZ, 0xc0, !PT ;  /* 0x0000000314147212 */ /* 0x000fe200078ec0ff */
[----:B------:R-:W-:Y:S02]  /*8f70*/  IMAD.MOV R5, RZ, RZ, -R4 ;  /* 0x000000ffff057224 */ /* 0x000fe400078e0a04 */
[----:B------:R-:W-:Y:S02]  /*8f80*/  IMAD R25, R4, UR21, R25 ;  /* 0x0000001504197c24 */ /* 0x000fe4000f8e0219 */
[----:B--2---:R-:W-:Y:S02]  /*8f90*/  IMAD R11, R5, R11, R22 ;  /* 0x0000000b050b7224 */ /* 0x004fe400078e0216 */
[----:B---3--:R-:W-:-:S02]  /*8fa0*/  IMAD R21, R25, R21, R18 ;  /* 0x0000001519157224 */ /* 0x008fc400078e0212 */
[----:B----4-:R-:W-:Y:S02]  /*8fb0*/  IMAD R10, R11, R10, R20 ;  /* 0x0000000a0b0a7224 */ /* 0x010fe400078e0214 */
[----:B------:R-:W-:-:S03]  /*8fc0*/  IMAD.MOV.U32 R4, RZ, RZ, 0x1 ;  /* 0x00000001ff047424 */ /* 0x000fc600078e00ff */
[----:B------:R-:W-:Y:S02]  /*8fd0*/  SEL R20, R10, R21, !P2 ;  /* 0x000000150a147207 */ /* 0x000fe40005000000 */
[----:B------:R-:W-:-:S07]  /*8fe0*/  SEL R21, R21, R10, !P2 ;  /* 0x0000000a15157207 */ /* 0x000fce0005000000 */
.L_x_201:
[----:B------:R-:W-:-:S13]  /*8ff0*/  LOP3.LUT P0, RZ, R4, 0xff, RZ, 0xc0, !PT ;  /* 0x000000ff04ff7812 */ /* 0x000fda000780c0ff */
[----:B------:R-:W-:Y:S05]  /*9000*/  @P0 BRA `(.L_x_204) ;  /* 0xffffffe800f80947 */ /* 0x000fea000383ffff */
.L_x_148:
[----:B------:R-:W-:-:S13]  /*9010*/  ELECT P0, URZ, PT ;  /* 0x00000000003f782f */ /* 0x000fda0003800000 */
[----:B------:R-:W-:Y:S05]  /*9020*/  @!P0 BRA `(.L_x_13) ;  /* 0x0000001000548947 */ /* 0x000fea0003800000 */
[----:B------:R-:W-:-:S04]  /*9030*/  LOP3.LUT R19, R19, 0x2, RZ, 0xfc, !PT ;  /* 0x0000000213137812 */ /* 0x000fc800078efcff */
[----:B------:R-:W-:-:S13]  /*9040*/  ISETP.NE.AND P1, PT, R19, 0x3, PT ;  /* 0x000000031300780c */ /* 0x000fda0003f25270 */
[----:B------:R-:W-:Y:S05]  /*9050*/  @!P1 BRA `(.L_x_205) ;  /* 0x0000000000049947 */ /* 0x000fea0003800000 */
[----:B-1----:R-:W-:Y:S01]  /*9060*/  BPT.TRAP 0x1 ;  /* 0x000000040000795c */ /* 0x002fe20000300000 */
.L_x_205:
[----:B-1----:R-:W-:Y:S01]  /*9070*/  MOV R0, 0x400 ;  /* 0x0000040000007802 */ /* 0x002fe20000000f00 */
[----:B------:R-:W-:Y:S01]  /*9080*/  IMAD.MOV.U32 R2, RZ, RZ, 0x1 ;  /* 0x00000001ff027424 */ /* 0x000fe200078e00ff */
[----:B------:R-:W-:-:S04]  /*9090*/  MOV R3, UR37 ;  /* 0x0000002500037c02 */ /* 0x000fc80008000f00 */
[----:B------:R-:W-:Y:S02]  /*90a0*/  LEA R0, R3, R0, 0x18 ;  /* 0x0000000003007211 */ /* 0x000fe400078ec0ff */
[----:B------:R-:W-:-:S04]  /*90b0*/  SHF.L.U32 R3, R2, 0x1f, RZ ;  /* 0x0000001f02037819 */ /* 0x000fc800000006ff */
[----:B------:R-:W1:Y:S02]  /*90c0*/  SYNCS.PHASECHK.TRANS64.TRYWAIT P0, [R0+URZ+0x60], R3 ;  /* 0x00006003000075a7 */ /* 0x000e64000800017f */
[----:B-1----:R-:W-:Y:S05]  /*90d0*/  @!P0 BRA `(.L_x_206) ;  /* 0x0000001400d88947 */ /* 0x002fea0003800000 */
.L_x_247:
[----:B------:R-:W-:Y:S05]  /*90e0*/  @!P1 BRA `(.L_x_207) ;  /* 0x0000000000049947 */ /* 0x000fea0003800000 */
[----:B------:R-:W-:Y:S01]  /*90f0*/  BPT.TRAP 0x1 ;  /* 0x000000040000795c */ /* 0x000fe20000300000 */
.L_x_207:
[----:B------:R-:W1:Y:S02]  /*9100*/  SYNCS.PHASECHK.TRANS64.TRYWAIT P0, [R0+URZ+0x68], R3 ;  /* 0x00006803000075a7 */ /* 0x000e64000800017f */
[----:B-1----:R-:W-:Y:S05]  /*9110*/  @!P0 BRA `(.L_x_208) ;  /* 0x0000001400dc8947 */ /* 0x002fea0003800000 */
.L_x_248:
[----:B------:R-:W-:Y:S05]  /*9120*/  @!P1 BRA `(.L_x_209) ;  /* 0x0000000000049947 */ /* 0x000fea0003800000 */
[----:B------:R-:W-:Y:S01]  /*9130*/  BPT.TRAP 0x1 ;  /* 0x000000040000795c */ /* 0x000fe20000300000 */
.L_x_209:
[----:B------:R-:W1:Y:S02]  /*9140*/  SYNCS.PHASECHK.TRANS64.TRYWAIT P0, [R0+URZ+0x70], R3 ;  /* 0x00007003000075a7 */ /* 0x000e64000800017f */
[----:B-1----:R-:W-:Y:S05]  /*9150*/  @!P0 BRA `(.L_x_210) ;  /* 0x0000001400e08947 */ /* 0x002fea0003800000 */
.L_x_249:
[----:B------:R-:W-:Y:S05]  /*9160*/  @!P1 BRA `(.L_x_211) ;  /* 0x0000000000049947 */ /* 0x000fea0003800000 */
[----:B------:R-:W-:Y:S01]  /*9170*/  BPT.TRAP 0x1 ;  /* 0x000000040000795c */ /* 0x000fe20000300000 */
.L_x_211:
[----:B------:R-:W-:-:S05]  /*9180*/  IMAD.MOV.U32 R3, RZ, RZ, 0x1 ;  /* 0x00000001ff037424 */ /* 0x000fca00078e00ff */
[----:B------:R-:W-:-:S07]  /*9190*/  SHF.L.U32 R3, R3, 0x1f, RZ ;  /* 0x0000001f03037819 */ /* 0x000fce00000006ff */
.L_x_212:
[----:B------:R1:W1:Y:S02]  /*91a0*/  SYNCS.PHASECHK.TRANS64.TRYWAIT P0, [R0+URZ+0x78], R3 ;  /* 0x00007803000075a7 */ /* 0x000264000800017f */
[----:B-1----:R-:W-:Y:S05]  /*91b0*/  @!P0 NANOSLEEP.SYNCS 0x989680 ;  /* 0x009896800000895d */ /* 0x002fea0003900000 */
[----:B------:R-:W1:Y:S02]  /*91c0*/  @!P0 SYNCS.PHASECHK.TRANS64 P0, [R0+URZ+0x78], R3 ;  /* 0x00007803000085a7 */ /* 0x000e64000800007f */
[----:B-1----:R-:W-:Y:S05]  /*91d0*/  @P0 BRA `(.L_x_13) ;  /* 0x0000000c00e80947 */ /* 0x002fea0003800000 */
[----:B------:R-:W-:Y:S05]  /*91e0*/  BRA `(.L_x_212) ;  /* 0xfffffffc00ec7947 */ /* 0x000fea000383ffff */
.L_x_143:
[----:B------:R-:W-:Y:S01]  /*91f0*/  LOP3.LUT P0, RZ, R10, 0xff, RZ, 0xc0, !PT ;  /* 0x000000ff0aff7812 */ /* 0x000fe2000780c0ff */
[----:B------:R-:W-:Y:S01]  /*9200*/  IMAD.MOV.U32 R9, RZ, RZ, RZ ;  /* 0x000000ffff097224 */ /* 0x000fe200078e00ff */
[----:B------:R-:W-:-:S11]  /*9210*/  MOV R10, 0x1 ;  /* 0x00000001000a7802 */ /* 0x000fd60000000f00 */
[----:B------:R-:W-:Y:S05]  /*9220*/  @!P0 BRA `(.L_x_213) ;  /* 0x0000000c00208947 */ /* 0x000fea0003800000 */
[----:B------:R-:W2:Y:S01]  /*9230*/  LDC R0, c[0x0][0x28c] ;  /* 0x0000a300ff007b82 */ /* 0x000ea20000000800 */
[----:B------:R-:W-:Y:S01]  /*9240*/  ULDC UR7, c[0x0][0x900] ;  /* 0x0002400000077ab9 */ /* 0x000fe20000000800 */
[----:B------:R-:W-:Y:S01]  /*9250*/  UMOV UR8, 0xffffffff ;  /* 0xffffffff00087882 */ /* 0x000fe20000000000 */
[----:B------:R-:W-:Y:S01]  /*9260*/  BSSY B0, `(.L_x_213) ;  /* 0x00000c4000007945 */ /* 0x000fe20003800000 */
[----:B-1----:R-:W-:Y:S01]  /*9270*/  USHF.L.U32 UR4, UR37, 0x6, URZ ;  /* 0x0000000625047899 */ /* 0x002fe2000800063f */
[----:B------:R-:W-:Y:S01]  /*9280*/  LOP3.LUT R11, R22, 0x2, RZ, 0xfc, !PT ;  /* 0x00000002160b7812 */ /* 0x000fe200078efcff */
[----:B------:R-:W-:Y:S01]  /*9290*/  USHF.L.U32 UR5, UR37, 0xc, URZ ;  /* 0x0000000c25057899 */ /* 0x000fe2000800063f */
[----:B------:R-:W-:Y:S01]  /*92a0*/  IMAD.MOV.U32 R10, RZ, RZ, 0x1 ;  /* 0x00000001ff0a7424 */ /* 0x000fe200078e00ff */
[----:B------:R-:W-:Y:S01]  /*92b0*/  USHF.L.U32 UR8, UR8, UR7, URZ ;  /* 0x0000000708087299 */ /* 0x000fe2000800063f */
[----:B------:R-:W-:Y:S01]  /*92c0*/  IMAD.MOV.U32 R9, RZ, RZ, RZ ;  /* 0x000000ffff097224 */ /* 0x000fe200078e00ff */
[----:B------:R-:W-:Y:S01]  /*92d0*/  ULDC UR6, c[0x0][0x8a8] ;  /* 0x00022a0000067ab9 */ /* 0x000fe20000000800 */
[----:B------:R-:W-:-:S02]  /*92e0*/  ULOP3.LUT UR4, UR4, 0x40, URZ, 0xc0, !UPT ;  /* 0x0000004004047892 */ /* 0x000fc4000f8ec03f */
[----:B------:R-:W-:Y:S02]  /*92f0*/  ULOP3.LUT UR5, UR5, 0x1000, URZ, 0xc0, !UPT ;  /* 0x0000100005057892 */ /* 0x000fe4000f8ec03f */
[----:B------:R-:W-:Y:S02]  /*9300*/  UIADD3 UR17, UR6, -0x1, URZ ;  /* 0xffffffff06117890 */ /* 0x000fe4000fffe03f */
[----:B------:R-:W-:Y:S02]  /*9310*/  USHF.L.U32 UR19, UR38, UR7, URZ ;  /* 0x0000000726137299 */ /* 0x000fe4000800063f */
[----:B------:R-:W-:Y:S01]  /*9320*/  ULOP3.LUT UR18, URZ, UR8, URZ, 0x33, !UPT ;  /* 0x000000083f127292 */ /* 0x000fe2000f8e333f */
[----:B------:R-:W-:Y:S01]  /*9330*/  ULDC.64 UR22, c[0x0][0x198] ;  /* 0x0000660000167ab9 */ /* 0x000fe20000000a00 */
[----:B--2---:R-:W-:-:S05]  /*9340*/  VIADD R0, R0, 0x3f ;  /* 0x0000003f00007836 */ /* 0x004fca0000000000 */
[----:B------:R-:W-:-:S04]  /*9350*/  SHF.R.S32.HI R3, RZ, 0x1f, R0 ;  /* 0x0000001fff037819 */ /* 0x000fc80000011400 */
[----:B------:R-:W-:Y:S02]  /*9360*/  LEA.HI R3, R3, R0, RZ, 0x6 ;  /* 0x0000000003037211 */ /* 0x000fe400078f30ff */
[----:B------:R-:W-:Y:S02]  /*9370*/  MOV R0, 0x1 ;  /* 0x0000000100007802 */ /* 0x000fe40000000f00 */
[--C-:B------:R-:W-:Y:S02]  /*9380*/  SHF.R.S32.HI R8, RZ, 0x6, R3.reuse ;  /* 0x00000006ff087819 */ /* 0x100fe40000011403 */
[----:B------:R-:W-:Y:S02]  /*9390*/  PRMT R3, R0, 0x7610, R3 ;  /* 0x0000761000037816 */ /* 0x000fe40000000003 */
[----:B------:R-:W-:-:S07]  /*93a0*/  IADD3 R0, R8, 0x1, RZ ;  /* 0x0000000108007810 */ /* 0x000fce0007ffe0ff */
.L_x_224:
[----:B------:R-:W-:-:S03]  /*93b0*/  UMOV UR6, 0xffffffff ;  /* 0xffffffff00067882 */ /* 0x000fc60000000000 */
[----:B------:R-:W-:Y:S05]  /*93c0*/  BRA.DIV UR6, `(.L_x_214) ;  /* 0x0000001606587947 */ /* 0x000fea000b800000 */
[----:B------:R-:W-:-:S13]  /*93d0*/  ELECT P6, URZ, PT ;  /* 0x00000000003f782f */ /* 0x000fda00038c0000 */
.L_x_252:
[----:B------:R-:W1:Y:S01]  /*93e0*/  LDC R4, c[0x0][0x28c] ;  /* 0x0000a300ff047b82 */ /* 0x000e620000000800 */
[----:B------:R-:W-:Y:S01]  /*93f0*/  BSSY B1, `(.L_x_215) ;  /* 0x0000038000017945 */ /* 0x000fe20003800000 */
[----:B-1----:R-:W-:-:S13]  /*9400*/  ISETP.LT.OR P6, PT, R4, 0x1, !P6 ;  /* 0x000000010400780c */ /* 0x002fda00077c1670 */
[----:B------:R-:W-:Y:S05]  /*9410*/  @P6 BRA `(.L_x_216) ;  /* 0x0000000000d46947 */ /* 0x000fea0003800000 */
[----:B------:R-:W-:Y:S01]  /*9420*/  LEA R20, R20, UR4, 0x7 ;  /* 0x0000000414147c11 */ /* 0x000fe2000f8e38ff */
[----:B------:R-:W-:Y:S01]  /*9430*/  IMAD.SHL.U32 R21, R21, 0x100, RZ ;  /* 0x0000010015157824 */ /* 0x000fe200078e00ff */
[----:B------:R-:W-:Y:S01]  /*9440*/  MOV R4, R0 ;  /* 0x0000000000047202 */ /* 0x000fe20000000f00 */
[----:B------:R-:W-:Y:S02]  /*9450*/  IMAD.MOV.U32 R19, RZ, RZ, RZ ;  /* 0x000000ffff137224 */ /* 0x000fe400078e00ff */
[----:B------:R-:W-:Y:S02]  /*9460*/  IMAD.MOV.U32 R5, RZ, RZ, R10 ;  /* 0x000000ffff057224 */ /* 0x000fe400078e000a */
[----:B------:R-:W-:-:S07]  /*9470*/  IMAD.MOV.U32 R6, RZ, RZ, R9 ;  /* 0x000000ffff067224 */ /* 0x000fce00078e0009 */
.L_x_219:
[----:B------:R-:W1:Y:S01]  /*9480*/  S2R R12, SR_CgaCtaId ;  /* 0x00000000000c7919 */ /* 0x000e620000008800 */
[----:B------:R-:W-:Y:S02]  /*9490*/  MOV R7, 0x400 ;  /* 0x0000040000077802 */ /* 0x000fe40000000f00 */
[----:B------:R-:W-:Y:S02]  /*94a0*/  LOP3.LUT P1, RZ, R18, 0x7f, RZ, 0xc0, !PT ;  /* 0x0000007f12ff7812 */ /* 0x000fe4000782c0ff */
[----:B-1----:R-:W-:Y:S02]  /*94b0*/  LEA R15, R12, R7, 0x18 ;  /* 0x000000070c0f7211 */ /* 0x002fe400078ec0ff */
[----:B------:R-:W-:-:S09]  /*94c0*/  SHF.L.U32 R7, R5, 0x1f, RZ ;  /* 0x0000001f05077819 */ /* 0x000fd200000006ff */
[----:B------:R-:W1:Y:S01]  /*94d0*/  @!P1 LDC R12, c[0x0][0x500] ;  /* 0x00014000ff0c9b82 */ /* 0x000e620000000800 */
[----:B------:R-:W-:-:S04]  /*94e0*/  LEA R14, R6, R15, 0x3 ;  /* 0x0000000f060e7211 */ /* 0x000fc800078e18ff */
[----:B------:R-:W2:Y:S02]  /*94f0*/  SYNCS.PHASECHK.TRANS64.TRYWAIT P0, [R14+URZ+0x20], R7 ;  /* 0x000020070e0075a7 */ /* 0x000ea4000800017f */
[----:B--2---:R-:W-:Y:S05]  /*9500*/  @!P0 BRA `(.L_x_217) ;  /* 0x0000001400288947 */ /* 0x004fea0003800000 */
.L_x_253:
[----:B--2---:R-:W-:Y:S01]  /*9510*/  PRMT R7, R11, 0x9910, RZ ;  /* 0x000099100b077816 */ /* 0x004fe200000000ff */
[----:B-1----:R1:W-:Y:S03]  /*9520*/  @!P1 SYNCS.ARRIVE.TRANS64 RZ, [R14+URZ], R12 ;  /* 0x0000000c0eff99a7 */ /* 0x0023e6000800003f */
[----:B------:R-:W-:-:S13]  /*9530*/  ISETP.NE.AND P0, PT, R7, 0x2, PT ;  /* 0x000000020700780c */ /* 0x000fda0003f05270 */
[----:B-1----:R-:W-:Y:S05]  /*9540*/  @P0 BRA `(.L_x_218) ;  /* 0x0000000000040947 */ /* 0x002fea0003800000 */
[----:B------:R-:W-:Y:S01]  /*9550*/  BPT.TRAP 0x1 ;  /* 0x000000040000795c */ /* 0x000fe20000300000 */
.L_x_218:
[C---:B------:R-:W-:Y:S01]  /*9560*/  LEA R7, R6.reuse, UR5, 0xd ;  /* 0x0000000506077c11 */ /* 0x040fe2000f8e68ff */
[--C-:B------:R-:W-:Y:S01]  /*9570*/  IMAD R12, R6, 0x8000, R15.reuse ;  /* 0x00008000060c7824 */ /* 0x100fe200078e020f */
[----:B------:R-:W-:Y:S01]  /*9580*/  R2UR UR9, R14 ;  /* 0x000000000e0972ca */ /* 0x000fe200000e0000 */
[----:B------:R-:W-:Y:S01]  /*9590*/  VIADD R4, R4, 0xffffffff ;  /* 0xffffffff04047836 */ /* 0x000fe20000000000 */
[----:B------:R-:W-:Y:S01]  /*95a0*/  UIADD3 UR6, UP0, UR22, 0xf0, URZ ;  /* 0x000000f016067890 */ /* 0x000fe2000ff1e03f */
[----:B------:R-:W-:Y:S01]  /*95b0*/  IMAD R7, R7, 0x2, R15 ;  /* 0x0000000207077824 */ /* 0x000fe200078e020f */
[----:B------:R-:W-:Y:S01]  /*95c0*/  R2UR UR7, R12 ;  /* 0x000000000c0772ca */ /* 0x000fe200000e0000 */
[----:B------:R-:W-:Y:S01]  /*95d0*/  UIADD3 UR24, UP1, UR22, 0x1f0, URZ ;  /* 0x000001f016187890 */ /* 0x000fe2000ff3e03f */
[----:B------:R-:W-:Y:S01]  /*95e0*/  R2UR UR11, R21 ;  /* 0x00000000150b72ca */ /* 0x000fe200000e0000 */
[----:B------:R-:W-:Y:S01]  /*95f0*/  UMOV UR14, 0x0 ;  /* 0x00000000000e7882 */ /* 0x000fe20000000000 */
[----:B------:R-:W-:Y:S01]  /*9600*/  R2UR UR8, R7 ;  /* 0x00000000070872ca */ /* 0x000fe200000e0000 */
[----:B------:R-:W-:Y:S01]  /*9610*/  UIADD3.X UR25, URZ, UR23, URZ, UP1, !UPT ;  /* 0x000000173f197290 */ /* 0x000fe20008ffe43f */
[----:B------:R-:W-:Y:S01]  /*9620*/  R2UR UR10, R19 ;  /* 0x00000000130a72ca */ /* 0x000fe200000e0000 */
[----:B------:R-:W-:Y:S01]  /*9630*/  UMOV UR15, 0x10000000 ;  /* 0x10000000000f7882 */ /* 0x000fe20000000000 */
[----:B------:R-:W-:Y:S01]  /*9640*/  R2UR UR12, R13 ;  /* 0x000000000d0c72ca */ /* 0x000fe200000e0000 */
[----:B------:R-:W-:Y:S01]  /*9650*/  UMOV UR21, 0x30000 ;  /* 0x0003000000157882 */ /* 0x000fe20000000000 */
[----:B------:R-:W-:Y:S01]  /*9660*/  R2UR UR20, R20 ;  /* 0x00000000141472ca */ /* 0x000fe200000e0000 */
[----:B------:R-:W-:Y:S01]  /*9670*/  VIADD R19, R19, 0x40 ;  /* 0x0000004013137836 */ /* 0x000fe20000000000 */
[----:B------:R-:W-:Y:S01]  /*9680*/  ISETP.GT.AND P1, PT, R4, 0x1, PT ;  /* 0x000000010400780c */ /* 0x000fe20003f24270 */
[----:B------:R-:W-:Y:S01]  /*9690*/  UIADD3 UR13, UR7, 0x8400, URZ ;  /* 0x00008400070d7890 */ /* 0x000fe2000fffe03f */
[----:B------:R-:W-:Y:S01]  /*96a0*/  IADD3 R6, R6, 0x1, RZ ;  /* 0x0000000106067810 */ /* 0x000fe20007ffe0ff */
[----:B------:R-:W-:-:S02]  /*96b0*/  UIADD3.X UR7, URZ, UR23, URZ, UP0, !UPT ;  /* 0x000000173f077290 */ /* 0x000fc400087fe43f */
[----:B------:R-:W-:Y:S01]  /*96c0*/  UIADD3 UR16, UR8, 0x28400, URZ ;  /* 0x0002840008107890 */ /* 0x000fe2000fffe03f */
[C---:B------:R-:W-:Y:S02]  /*96d0*/  ISETP.NE.AND P0, PT, R6.reuse, 0x4, PT ;  /* 0x000000040600780c */ /* 0x040fe40003f05270 */
[----:B------:R-:W-:Y:S02]  /*96e0*/  UMOV UR8, UR13 ;  /* 0x0000000d00087c82 */ /* 0x000fe40008000000 */
[----:B------:R-:W-:Y:S02]  /*96f0*/  SEL R12, RZ, 0x1, P0 ;  /* 0x00000001ff0c7807 */ /* 0x000fe40000000000 */
[----:B------:R1:W-:Y:S01]  /*9700*/  UTMALDG.3D [UR8], [UR6], desc[UR14] ;  /* 0x00000e08060075b4 */ /* 0x0003e20008011000 */
[----:B------:R-:W-:Y:S02]  /*9710*/  SEL R6, R6, RZ, P0 ;  /* 0x000000ff06067207 */ /* 0x000fe40000000000 */
[----:B------:R-:W-:Y:S01]  /*9720*/  LOP3.LUT R5, R5, R12, RZ, 0x3c, !PT ;  /* 0x0000000c05057212 */ /* 0x000fe200078e3cff */
[----:B-1----:R-:W-:Y:S01]  /*9730*/  UMOV UR8, UR16 ;  /* 0x0000001000087c82 */ /* 0x002fe20008000000 */
[----:B------:R-:W-:-:S02]  /*9740*/  UMOV UR11, UR20 ;  /* 0x00000014000b7c82 */ /* 0x000fc40008000000 */
[----:B------:R1:W-:Y:S02]  /*9750*/  UTMALDG.3D.MULTICAST [UR8], [UR24], UR21, desc[UR14] ;  /* 0x00000e08180073b4 */ /* 0x0003e40008011815 */
[----:B-1----:R-:W-:Y:S05]  /*9760*/  @P1 BRA `(.L_x_219) ;  /* 0xfffffffc00441947 */ /* 0x002fea000383ffff */
.L_x_216:
[----:B------:R-:W-:Y:S05]  /*9770*/  BSYNC B1 ;  /* 0x0000000000017941 */ /* 0x000fea0003800000 */
.L_x_215:
[----:B------:R-:W-:Y:S01]  /*9780*/  LOP3.LUT P1, RZ, R3, 0xff, RZ, 0xc0, !PT ;  /* 0x000000ff03ff7812 */ /* 0x000fe2000782c0ff */
[----:B------:R-:W-:Y:S01]  /*9790*/  ULDC.64 UR6, c[0x0][0x8f8] ;  /* 0x00023e0000067ab9 */ /* 0x000fe20000000a00 */
[----:B------:R-:W-:Y:S01]  /*97a0*/  IADD3 R9, R8, R9, RZ ;  /* 0x0000000908097210 */ /* 0x000fe20007ffe0ff */
[----:B------:R-:W-:Y:S01]  /*97b0*/  BSSY B1, `(.L_x_220) ;  /* 0x000006c000017945 */ /* 0x000fe20003800000 */
[----:B------:R-:W-:Y:S01]  /*97c0*/  IADD3 R16, P2, R16, UR40, RZ ;  /* 0x0000002810107c10 */ /* 0x000fe2000ff5e0ff */
[----:B------:R-:W-:Y:S01]  /*97d0*/  IMAD.MOV.U32 R21, RZ, RZ, -0x1 ;  /* 0xffffffffff157424 */ /* 0x000fe200078e00ff */
[----:B------:R-:W-:Y:S01]  /*97e0*/  SHF.R.U32.HI R3, RZ, 0x2, R9 ;  /* 0x00000002ff037819 */ /* 0x000fe20000011609 */
[----:B------:R-:W-:Y:S01]  /*97f0*/  IMAD.MOV.U32 R20, RZ, RZ, -0x1 ;  /* 0xffffffffff147424 */ /* 0x000fe200078e00ff */
[----:B------:R-:W-:Y:S02]  /*9800*/  ISETP.GT.U32.AND P0, PT, R9, 0x3, PT ;  /* 0x000000030900780c */ /* 0x000fe40003f04070 */
[----:B------:R-:W-:-:S02]  /*9810*/  LOP3.LUT R3, R3, 0x1, RZ, 0xc0, !PT ;  /* 0x0000000103037812 */ /* 0x000fc400078ec0ff */
[----:B------:R-:W-:Y:S01]  /*9820*/  ISETP.LT.U32.AND P0, PT, R8, 0x4, P0 ;  /* 0x000000040800780c */ /* 0x000fe20000701070 */
[----:B------:R-:W1:Y:S01]  /*9830*/  @P1 S2R R5, SR_CgaCtaId ;  /* 0x0000000000051919 */ /* 0x000e620000008800 */
[----:B------:R-:W-:Y:S02]  /*9840*/  @P1 MOV R4, 0x400 ;  /* 0x0000040000041802 */ /* 0x000fe40000000f00 */
[----:B------:R-:W-:Y:S02]  /*9850*/  IADD3.X R17, R17, UR39, RZ, P2, !PT ;  /* 0x0000002711117c10 */ /* 0x000fe400097fe4ff */
[----:B------:R-:W-:Y:S02]  /*9860*/  ISETP.GE.U32.AND P2, PT, R16, UR6, PT ;  /* 0x0000000610007c0c */ /* 0x000fe4000bf46070 */
[----:B------:R-:W-:Y:S02]  /*9870*/  MOV R13, 0xffffffff ;  /* 0xffffffff000d7802 */ /* 0x000fe40000000f00 */
[----:B------:R-:W-:-:S02]  /*9880*/  LOP3.LUT R9, R9, 0x3, RZ, 0xc0, !PT ;  /* 0x0000000309097812 */ /* 0x000fc400078ec0ff */
[----:B-1----:R-:W-:-:S04]  /*9890*/  @P1 LEA R4, R5, R4, 0x18 ;  /* 0x0000000405041211 */ /* 0x002fc800078ec0ff */
[----:B------:R1:W-:Y:S01]  /*98a0*/  @P1 SYNCS.ARRIVE.TRANS64.A1T0 RZ, [R4+URZ+0x88], RZ ;  /* 0x000088ff04ff19a7 */ /* 0x0003e2000810003f */
[----:B------:R-:W-:Y:S02]  /*98b0*/  ISETP.NE.U32.AND P1, PT, R3, 0x1, PT ;  /* 0x000000010300780c */ /* 0x000fe40003f25070 */
[----:B------:R-:W-:Y:S02]  /*98c0*/  SEL R3, RZ, 0x1, !P0 ;  /* 0x00000001ff037807 */ /* 0x000fe40004000000 */
[----:B------:R-:W-:Y:S02]  /*98d0*/  ISETP.GE.U32.AND.EX P0, PT, R17, UR7, PT, P2 ;  /* 0x0000000711007c0c */ /* 0x000fe4000bf06120 */
[----:B------:R-:W-:-:S04]  /*98e0*/  ISETP.GT.U32.AND P1, PT, R8, 0x3, !P1 ;  /* 0x000000030800780c */ /* 0x000fc80004f24070 */
[----:B-1----:R-:W-:-:S04]  /*98f0*/  SEL R4, RZ, 0x1, !P1 ;  /* 0x00000001ff047807 */ /* 0x002fc80004800000 */
[--C-:B------:R-:W-:Y:S02]  /*9900*/  LOP3.LUT R10, R4, R10, R3.reuse, 0x96, !PT ;  /* 0x0000000a040a7212 */ /* 0x100fe400078e9603 */
[----:B------:R-:W-:Y:S02]  /*9910*/  PRMT R4, RZ, 0x7610, R4 ;  /* 0x00007610ff047816 */ /* 0x000fe40000000004 */
[----:B------:R-:W-:Y:S01]  /*9920*/  PRMT R3, RZ, 0x7610, R3 ;  /* 0x00007610ff037816 */ /* 0x000fe20000000003 */
[----:B------:R-:W-:Y:S06]  /*9930*/  @P0 BRA `(.L_x_221) ;  /* 0x00000004004c0947 */ /* 0x000fec0003800000 */
[----:B------:R-:W1:Y:S01]  /*9940*/  S2R R14, SR_CTAID.X ;  /* 0x00000000000e7919 */ /* 0x000e620000002500 */
[----:B------:R-:W-:Y:S01]  /*9950*/  ULDC.64 UR6, c[0x0][0x8d0] ;  /* 0x0002340000067ab9 */ /* 0x000fe20000000a00 */
[----:B------:R-:W2:Y:S01]  /*9960*/  LDC R15, c[0x0][0x144] ;  /* 0x00005100ff0f7b82 */ /* 0x000ea20000000800 */
[----:B------:R-:W-:Y:S01]  /*9970*/  ISETP.NE.U32.AND P0, PT, RZ, UR6, PT ;  /* 0x00000006ff007c0c */ /* 0x000fe2000bf05070 */
[----:B------:R-:W3:Y:S01]  /*9980*/  S2R R12, SR_CTAID.Y ;  /* 0x00000000000c7919 */ /* 0x000ee20000002600 */
[----:B------:R-:W-:Y:S01]  /*9990*/  ULDC UR8, c[0x0][0x150] ;  /* 0x0000540000087ab9 */ /* 0x000fe20000000800 */
[----:B------:R-:W-:Y:S01]  /*99a0*/  ULDC UR9, c[0x0][0x8d8] ;  /* 0x0002360000097ab9 */ /* 0x000fe20000000800 */
[----:B------:R-:W-:Y:S01]  /*99b0*/  ISETP.NE.AND.EX P0, PT, RZ, UR7, PT, P0 ;  /* 0x00000007ff007c0c */ /* 0x000fe2000bf05300 */
[----:B------:R-:W-:Y:S01]  /*99c0*/  IMAD.MOV.U32 R4, RZ, RZ, R16 ;  /* 0x000000ffff047224 */ /* 0x000fe200078e0010 */
[----:B-1----:R-:W-:-:S05]  /*99d0*/  I2FP.F32.U32 R5, R14 ;  /* 0x0000000e00057245 */ /* 0x002fca0000201000 */
[----:B------:R-:W-:Y:S01]  /*99e0*/  FMUL R19, R5, UR8 ;  /* 0x0000000805137c20 */ /* 0x000fe20008400000 */
[----:B------:R-:W-:-:S05]  /*99f0*/  IMAD.MOV.U32 R5, RZ, RZ, R17 ;  /* 0x000000ffff057224 */ /* 0x000fca00078e0011 */
[----:B---3--:R-:W-:Y:S05]  /*9a00*/  @!P0 BRA `(.L_x_222) ;  /* 0x0000000000288947 */ /* 0x008fea0003800000 */
[----:B------:R-:W-:Y:S02]  /*9a10*/  ULDC UR8, c[0x0][0x8dc] ;  /* 0x0002370000087ab9 */ /* 0x000fe40000000800 */
[----:B------:R-:W-:-:S04]  /*9a20*/  IADD3 R5, P0, R16, UR8, RZ ;  /* 0x0000000810057c10 */ /* 0x000fc8000ff1e0ff */
[----:B------:R-:W-:-:S05]  /*9a30*/  IADD3.X R13, RZ, R17, RZ, P0, !PT ;  /* 0x00000011ff0d7210 */ /* 0x000fca00007fe4ff */
[----:B------:R-:W-:-:S04]  /*9a40*/  IMAD.WIDE.U32 R6, R13, UR6, RZ ;  /* 0x000000060d067c25 */ /* 0x000fc8000f8e00ff */
[----:B------:R-:W-:-:S04]  /*9a50*/  IMAD.WIDE.U32 R6, P0, R5, UR7, R6 ;  /* 0x0000000705067c25 */ /* 0x000fc8000f800006 */
[----:B------:R-:W-:-:S04]  /*9a60*/  IMAD.WIDE.U32 R4, R5, UR6, RZ ;  /* 0x0000000605047c25 */ /* 0x000fc8000f8e00ff */
[----:B------:R-:W-:Y:S01]  /*9a70*/  IMAD.MOV.U32 R4, RZ, RZ, R7 ;  /* 0x000000ffff047224 */ /* 0x000fe200078e0007 */
[----:B------:R-:W-:Y:S01]  /*9a80*/  IADD3 RZ, P1, R5, R6, RZ ;  /* 0x0000000605ff7210 */ /* 0x000fe20007f3e0ff */
[----:B------:R-:W-:-:S04]  /*9a90*/  IMAD.X R5, RZ, RZ, RZ, P0 ;  /* 0x000000ffff057224 */ /* 0x000fc800000e06ff */
[----:B------:R-:W-:-:S08]  /*9aa0*/  IMAD.WIDE.U32.X R4, R13, UR7, R4, P1 ;  /* 0x000000070d047c25 */ /* 0x000fd000088e0404 */
.L_x_222:
[--C-:B------:R-:W-:Y:S01]  /*9ab0*/  SHF.R.U64 R13, R4, UR9, R5.reuse ;  /* 0x00000009040d7c19 */ /* 0x100fe20008001205 */
[----:B------:R-:W1:Y:S01]  /*9ac0*/  F2I.U32.TRUNC.NTZ R19, R19 ;  /* 0x0000001300137305 */ /* 0x000e62000020f000 */
[----:B------:R-:W-:Y:S01]  /*9ad0*/  SHF.R.U32.HI R4, RZ, UR9, R5 ;  /* 0x00000009ff047c19 */ /* 0x000fe20008011605 */
[----:B------:R-:W-:Y:S01]  /*9ae0*/  ULDC.64 UR6, c[0x0][0x8c8] ;  /* 0x0002320000067ab9 */ /* 0x000fe20000000a00 */
[----:B------:R-:W-:Y:S01]  /*9af0*/  IADD3 R7, P0, RZ, -R13, RZ ;  /* 0x8000000dff077210 */ /* 0x000fe20007f1e0ff */
[----:B------:R-:W-:Y:S01]  /*9b00*/  ULDC.64 UR8, c[0x0][0x8e8] ;  /* 0x00023a0000087ab9 */ /* 0x000fe20000000a00 */
[----:B------:R-:W3:Y:S02]  /*9b10*/  LDC R21, c[0x0][0x148] ;  /* 0x00005200ff157b82 */ /* 0x000ee40000000800 */
[----:B------:R-:W-:Y:S02]  /*9b20*/  IADD3.X R4, RZ, ~R4, RZ, P0, !PT ;  /* 0x80000004ff047210 */ /* 0x000fe400007fe4ff */
[----:B------:R-:W-:-:S03]  /*9b30*/  ISETP.NE.U32.AND P0, PT, RZ, UR8, PT ;  /* 0x00000008ff007c0c */ /* 0x000fc6000bf05070 */
[----:B------:R-:W-:Y:S01]  /*9b40*/  IMAD R6, R4, UR6, RZ ;  /* 0x0000000604067c24 */ /* 0x000fe2000f8e02ff */
[----:B------:R-:W-:Y:S01]  /*9b50*/  ISETP.NE.AND.EX P0, PT, RZ, UR9, PT, P0 ;  /* 0x00000009ff007c0c */ /* 0x000fe2000bf05300 */
[----:B------:R-:W-:Y:S01]  /*9b60*/  IMAD.WIDE.U32 R4, R7, UR6, R16 ;  /* 0x0000000607047c25 */ /* 0x000fe2000f8e0010 */
[----:B------:R-:W-:-:S03]  /*9b70*/  ULDC UR6, c[0x0][0x8c0] ;  /* 0x0002300000067ab9 */ /* 0x000fc60000000800 */
[----:B------:R-:W-:Y:S01]  /*9b80*/  IMAD R7, R7, UR7, R6 ;  /* 0x0000000707077c24 */ /* 0x000fe2000f8e0206 */
[----:B------:R-:W-:Y:S01]  /*9b90*/  ULDC UR7, c[0x0][0x154] ;  /* 0x0000550000077ab9 */ /* 0x000fe20000000800 */
[----:B-1----:R-:W-:Y:S02]  /*9ba0*/  IMAD.MOV R6, RZ, RZ, -R19 ;  /* 0x000000ffff067224 */ /* 0x002fe400078e0a13 */
[----:B------:R-:W-:Y:S02]  /*9bb0*/  IMAD.IADD R5, R5, 0x1, R7 ;  /* 0x0000000105057824 */ /* 0x000fe400078e0207 */
[----:B--2---:R-:W-:Y:S01]  /*9bc0*/  IMAD R14, R15, R6, R14 ;  /* 0x000000060f0e7224 */ /* 0x004fe200078e020e */
[----:B------:R-:W-:Y:S02]  /*9bd0*/  I2FP.F32.U32 R6, R12 ;  /* 0x0000000c00067245 */ /* 0x000fe40000201000 */
[--C-:B------:R-:W-:Y:S02]  /*9be0*/  SHF.R.U64 R15, R4, UR6, R5.reuse ;  /* 0x00000006040f7c19 */ /* 0x100fe40008001205 */
[----:B------:R-:W-:Y:S01]  /*9bf0*/  SHF.R.U32.HI R4, RZ, UR6, R5 ;  /* 0x00000006ff047c19 */ /* 0x000fe20008011605 */
[----:B------:R-:W-:Y:S01]  /*9c00*/  FMUL R6, R6, UR7 ;  /* 0x0000000706067c20 */ /* 0x000fe20008400000 */
[----:B------:R-:W-:-:S02]  /*9c10*/  ULDC UR6, c[0x0][0x8b0] ;  /* 0x00022c0000067ab9 */ /* 0x000fc40000000800 */
[--C-:B------:R-:W-:Y:S01]  /*9c20*/  SHF.R.U32.HI R5, RZ, UR6, R4.reuse ;  /* 0x00000006ff057c19 */ /* 0x100fe20008011604 */
[----:B------:R1:W2:Y:S01]  /*9c30*/  F2I.U32.TRUNC.NTZ R24, R6 ;  /* 0x0000000600187305 */ /* 0x0002a2000020f000 */
[----:B------:R-:W-:Y:S01]  /*9c40*/  SHF.R.U64 R20, R15, UR6, R4 ;  /* 0x000000060f147c19 */ /* 0x000fe20008001204 */
[----:B------:R-:W-:Y:S02]  /*9c50*/  ULDC UR6, c[0x0][0x900] ;  /* 0x0002400000067ab9 */ /* 0x000fe40000000800 */
[--C-:B------:R-:W-:Y:S02]  /*9c60*/  SHF.R.U32.HI R23, RZ, UR6, R5.reuse ;  /* 0x00000006ff177c19 */ /* 0x100fe40008011605 */
[----:B------:R-:W-:-:S03]  /*9c70*/  SHF.R.U64 R19, R20, UR6, R5 ;  /* 0x0000000614137c19 */ /* 0x000fc60008001205 */
[----:B------:R-:W-:Y:S01]  /*9c80*/  IMAD.MOV.U32 R5, RZ, RZ, R23 ;  /* 0x000000ffff057224 */ /* 0x000fe200078e0017 */
[----:B------:R-:W-:Y:S01]  /*9c90*/  MOV R4, R19 ;  /* 0x0000001300047202 */ /* 0x000fe20000000f00 */
[----:B-1----:R-:W-:Y:S06]  /*9ca0*/  @!P0 BRA `(.L_x_223) ;  /* 0x0000000000288947 */ /* 0x002fec0003800000 */
[----:B------:R-:W-:Y:S02]  /*9cb0*/  ULDC UR6, c[0x0][0x8f4] ;  /* 0x00023d0000067ab9 */ /* 0x000fe40000000800 */
[----:B------:R-:W-:-:S05]  /*9cc0*/  IADD3 R5, P0, R19, UR6, RZ ;  /* 0x0000000613057c10 */ /* 0x000fca000ff1e0ff */
[----:B------:R-:W-:-:S04]  /*9cd0*/  IMAD.X R23, RZ, RZ, R23, P0 ;  /* 0x000000ffff177224 */ /* 0x000fc800000e0617 */
[----:B------:R-:W-:-:S04]  /*9ce0*/  IMAD.WIDE.U32 R6, R23, UR8, RZ ;  /* 0x0000000817067c25 */ /* 0x000fc8000f8e00ff */
[----:B------:R-:W-:-:S04]  /*9cf0*/  IMAD.WIDE.U32 R6, P0, R5, UR9, R6 ;  /* 0x0000000905067c25 */ /* 0x000fc8000f800006 */
[----:B------:R-:W-:-:S04]  /*9d00*/  IMAD.WIDE.U32 R4, R5, UR8, RZ ;  /* 0x0000000805047c25 */ /* 0x000fc8000f8e00ff */
[----:B------:R-:W-:Y:S01]  /*9d10*/  IMAD.MOV.U32 R4, RZ, RZ, R7 ;  /* 0x000000ffff047224 */ /* 0x000fe200078e0007 */
[----:B------:R-:W-:Y:S02]  /*9d20*/  IADD3 RZ, P1, R5, R6, RZ ;  /* 0x0000000605ff7210 */ /* 0x000fe40007f3e0ff */
[----:B------:R-:W-:-:S03]  /*9d30*/  IADD3.X R5, RZ, RZ, RZ, P0, !PT ;  /* 0x000000ffff057210 */ /* 0x000fc600007fe4ff */
[----:B------:R-:W-:-:S08]  /*9d40*/  IMAD.WIDE.U32.X R4, R23, UR9, R4, P1 ;  /* 0x0000000917047c25 */ /* 0x000fd000088e0404 */
.L_x_223:
[----:B------:R-:W-:Y:S01]  /*9d50*/  ISETP.NE.AND P0, PT, R2, 0x1, PT ;  /* 0x000000010200780c */ /* 0x000fe20003f05270 */
[----:B------:R-:W-:Y:S01]  /*9d60*/  ULDC UR6, c[0x0][0x8f0] ;  /* 0x00023c0000067ab9 */ /* 0x000fe20000000800 */
[----:B------:R-:W-:Y:S01]  /*9d70*/  LOP3.LUT R20, R20, UR18, RZ, 0xc0, !PT ;  /* 0x0000001214147c12 */ /* 0x000fe2000f8ec0ff */
[----:B--2---:R-:W-:Y:S01]  /*9d80*/  IMAD.MOV R24, RZ, RZ, -R24 ;  /* 0x000000ffff187224 */ /* 0x004fe200078e0a18 */
[----:B------:R-:W-:Y:S01]  /*9d90*/  SHF.R.U64 R5, R4, UR6, R5 ;  /* 0x0000000604057c19 */ /* 0x000fe20008001205 */
[----:B------:R-:W-:Y:S01]  /*9da0*/  ULDC UR6, c[0x0][0x8e0] ;  /* 0x0002380000067ab9 */ /* 0x000fe20000000800 */
[----:B------:R-:W-:Y:S01]  /*9db0*/  LOP3.LUT R6, R15, UR17, RZ, 0xc0, !PT ;  /* 0x000000110f067c12 */ /* 0x000fe2000f8ec0ff */
[----:B------:R-:W-:Y:S01]  /*9dc0*/  ULDC UR7, c[0x0][0x8b8] ;  /* 0x00022e0000077ab9 */ /* 0x000fe20000000800 */
[C---:B------:R-:W-:Y:S01]  /*9dd0*/  IADD3 R4, -R5.reuse, RZ, RZ ;  /* 0x000000ff05047210 */ /* 0x040fe20007ffe1ff */
[----:B------:R-:W-:-:S04]  /*9de0*/  IMAD R5, R5, UR19, R20 ;  /* 0x0000001305057c24 */ /* 0x000fc8000f8e0214 */
[----:B---3--:R-:W-:Y:S02]  /*9df0*/  @P0 IMAD R14, R21, R24, R12 ;  /* 0x00000018150e0224 */ /* 0x008fe400078e020c */
[----:B------:R-:W-:Y:S01]  /*9e00*/  IMAD R19, R4, UR6, R19 ;  /* 0x0000000604137c24 */ /* 0x000fe2000f8e0213 */
[----:B------:R-:W-:Y:S01]  /*9e10*/  ULDC UR6, c[0x0][0x8a8] ;  /* 0x00022a0000067ab9 */ /* 0x000fe20000000800 */
[----:B------:R-:W-:Y:S02]  /*9e20*/  IMAD R14, R5, UR7, R14 ;  /* 0x00000007050e7c24 */ /* 0x000fe4000f8e020e */
[----:B------:R-:W-:Y:S02]  /*9e30*/  IMAD R19, R19, UR6, R6 ;  /* 0x0000000613137c24 */ /* 0x000fe4000f8e0206 */
[----:B------:R-:W-:-:S03]  /*9e40*/  IMAD.MOV.U32 R4, RZ, RZ, 0x1 ;  /* 0x00000001ff047424 */ /* 0x000fc600078e00ff */
[----:B------:R-:W-:Y:S02]  /*9e50*/  SEL R20, R19, R14, !P0 ;  /* 0x0000000e13147207 */ /* 0x000fe40004000000 */
[----:B------:R-:W-:-:S07]  /*9e60*/  SEL R21, R14, R19, !P0 ;  /* 0x000000130e157207 */ /* 0x000fce0004000000 */
.L_x_221:
[----:B------:R-:W-:Y:S05]  /*9e70*/  BSYNC B1 ;  /* 0x0000000000017941 */ /* 0x000fea0003800000 */
.L_x_220:
[----:B------:R-:W-:-:S13]  /*9e80*/  LOP3.LUT P0, RZ, R4, 0xff, RZ, 0xc0, !PT ;  /* 0x000000ff04ff7812 */ /* 0x000fda000780c0ff */
[----:B------:R-:W-:Y:S05]  /*9e90*/  @P0 BRA `(.L_x_224) ;  /* 0xfffffff400440947 */ /* 0x000fea000383ffff */
[----:B------:R-:W-:Y:S05]  /*9ea0*/  BSYNC B0 ;  /* 0x0000000000007941 */ /* 0x000fea0003800000 */
.L_x_213:
[----:B------:R-:W-:-:S03]  /*9eb0*/  UMOV UR6, 0xffffffff ;  /* 0xffffffff00067882 */ /* 0x000fc60000000000 */
[----:B------:R-:W-:Y:S05]  /*9ec0*/  BRA.DIV UR6, `(.L_x_225) ;  /* 0x0000000a06cc7947 */ /* 0x000fea000b800000 */
[----:B------:R-:W-:-:S13]  /*9ed0*/  ELECT P6, URZ, PT ;  /* 0x00000000003f782f */ /* 0x000fda00038c0000 */
.L_x_256:
[----:B------:R-:W-:Y:S05]  /*9ee0*/  @!P6 BRA `(.L_x_13) ;  /* 0x0000000000a4e947 */ /* 0x000fea0003800000 */
[----:B------:R-:W-:-:S04]  /*9ef0*/  LOP3.LUT R22, R22, 0x2, RZ, 0xfc, !PT ;  /* 0x0000000216167812 */ /* 0x000fc800078efcff */
[----:B------:R-:W-:-:S13]  /*9f00*/  ISETP.NE.AND P0, PT, R22, 0x3, PT ;  /* 0x000000031600780c */ /* 0x000fda0003f05270 */
[----:B------:R-:W-:Y:S05]  /*9f10*/  @!P0 BRA `(.L_x_226) ;  /* 0x0000000000048947 */ /* 0x000fea0003800000 */
[----:B-1----:R-:W-:Y:S01]  /*9f20*/  BPT.TRAP 0x1 ;  /* 0x000000040000795c */ /* 0x002fe20000300000 */
.L_x_226:
[----:B------:R-:W2:Y:S01]  /*9f30*/  S2R R3, SR_CgaCtaId ;  /* 0x0000000000037919 */ /* 0x000ea20000008800 */
[----:B------:R-:W-:Y:S02]  /*9f40*/  MOV R0, 0x400 ;  /* 0x0000040000007802 */ /* 0x000fe40000000f00 */
[----:B------:R-:W-:Y:S02]  /*9f50*/  SHF.L.U32 R2, R10, 0x1f, RZ ;  /* 0x0000001f0a027819 */ /* 0x000fe400000006ff */
[----:B--2---:R-:W-:-:S05]  /*9f60*/  LEA R0, R3, R0, 0x18 ;  /* 0x0000000003007211 */ /* 0x004fca00078ec0ff */
[----:B------:R-:W-:-:S05]  /*9f70*/  VIADD R0, R0, 0x20 ;  /* 0x0000002000007836 */ /* 0x000fca0000000000 */
[C---:B------:R-:W-:Y:S01]  /*9f80*/  LEA R5, R9.reuse, R0, 0x3 ;  /* 0x0000000009057211 */ /* 0x040fe200078e18ff */
[----:B------:R-:W-:-:S03]  /*9f90*/  VIADD R9, R9, 0x1 ;  /* 0x0000000109097836 */ /* 0x000fc60000000000 */
[----:B------:R-:W2:Y:S02]  /*9fa0*/  SYNCS.PHASECHK.TRANS64.TRYWAIT P0, [R5+URZ], R2 ;  /* 0x00000002050075a7 */ /* 0x000ea4000800017f */
[----:B------:R-:W-:-:S04]  /*9fb0*/  ISETP.NE.AND P1, PT, R9, 0x4, PT ;  /* 0x000000040900780c */ /* 0x000fc80003f25270 */
[----:B------:R-:W-:Y:S02]  /*9fc0*/  SEL R3, RZ, 0x1, P1 ;  /* 0x00000001ff037807 */ /* 0x000fe40000800000 */
[----:B------:R-:W-:Y:S02]  /*9fd0*/  SEL R9, R9, RZ, P1 ;  /* 0x000000ff09097207 */ /* 0x000fe40000800000 */
[----:B------:R-:W-:-:S03]  /*9fe0*/  LOP3.LUT R10, R10, R3, RZ, 0x3c, !PT ;  /* 0x000000030a0a7212 */ /* 0x000fc600078e3cff */
[----:B------:R-:W-:Y:S01]  /*9ff0*/  IMAD R7, R9, 0x8, R0 ;  /* 0x0000000809077824 */ /* 0x000fe200078e0200 */
[----:B------:R-:W-:Y:S01]  /*a000*/  SHF.L.U32 R4, R10, 0x1f, RZ ;  /* 0x0000001f0a047819 */ /* 0x000fe200000006ff */
[----:B--2---:R-:W-:Y:S06]  /*a010*/  @!P0 BRA `(.L_x_227) ;  /* 0x0000000800988947 */ /* 0x004fec0003800000 */
.L_x_257:
[----:B------:R-:W3:Y:S01]  /*a020*/  SYNCS.PHASECHK.TRANS64.TRYWAIT P0, [R7+URZ], R4 ;  /* 0x00000004070075a7 */ /* 0x000ee2000800017f */
[----:B--2---:R-:W-:-:S04]  /*a030*/  IADD3 R2, R9, 0x1, RZ ;  /* 0x0000000109027810 */ /* 0x004fc80007ffe0ff */
[----:B------:R-:W-:-:S04]  /*a040*/  ISETP.NE.AND P1, PT, R2, 0x4, PT ;  /* 0x000000040200780c */ /* 0x000fc80003f25270 */
[----:B------:R-:W-:Y:S02]  /*a050*/  SEL R3, RZ, 0x1, P1 ;  /* 0x00000001ff037807 */ /* 0x000fe40000800000 */
[----:B------:R-:W-:Y:S02]  /*a060*/  SEL R9, R2, RZ, P1 ;  /* 0x000000ff02097207 */ /* 0x000fe40000800000 */
[----:B------:R-:W-:-:S03]  /*a070*/  LOP3.LUT R11, R10, R3, RZ, 0x3c, !PT ;  /* 0x000000030a0b7212 */ /* 0x000fc600078e3cff */
[----:B------:R-:W-:Y:S01]  /*a080*/  IMAD R6, R9, 0x8, R0 ;  /* 0x0000000809067824 */ /* 0x000fe200078e0200 */
[----:B------:R-:W-:Y:S01]  /*a090*/  SHF.L.U32 R5, R11, 0x1f, RZ ;  /* 0x0000001f0b057819 */ /* 0x000fe200000006ff */
[----:B---3--:R-:W-:Y:S06]  /*a0a0*/  @!P0 BRA `(.L_x_228) ;  /* 0x0000000800888947 */ /* 0x008fec0003800000 */
.L_x_258:
[----:B------:R-:W3:Y:S01]  /*a0b0*/  SYNCS.PHASECHK.TRANS64.TRYWAIT P0, [R6+URZ], R5 ;  /* 0x00000005060075a7 */ /* 0x000ee2000800017f */
[----:B------:R-:W-:-:S05]  /*a0c0*/  VIADD R2, R9, 0x1 ;  /* 0x0000000109027836 */ /* 0x000fca0000000000 */
[----:B------:R-:W-:-:S04]  /*a0d0*/  ISETP.NE.AND P1, PT, R2, 0x4, PT ;  /* 0x000000040200780c */ /* 0x000fc80003f25270 */
[----:B--2---:R-:W-:Y:S02]  /*a0e0*/  SEL R4, RZ, 0x1, P1 ;  /* 0x00000001ff047807 */ /* 0x004fe40000800000 */
[----:B------:R-:W-:Y:S02]  /*a0f0*/  SEL R3, R2, RZ, P1 ;  /* 0x000000ff02037207 */ /* 0x000fe40000800000 */
[----:B------:R-:W-:Y:S01]  /*a100*/  LOP3.LUT R4, R11, R4, RZ, 0x3c, !PT ;  /* 0x000000040b047212 */ /* 0x000fe200078e3cff */
[----:B---3--:R-:W-:Y:S06]  /*a110*/  @!P0 BRA `(.L_x_229) ;  /* 0x0000000800808947 */ /* 0x008fec0003800000 */
.L_x_259:
[----:B------:R-:W-:Y:S02]  /*a120*/  LEA R3, R3, R0, 0x3 ;  /* 0x0000000003037211 */ /* 0x000fe400078e18ff */
[----:B------:R-:W-:-:S07]  /*a130*/  SHF.L.U32 R0, R4, 0x1f, RZ ;  /* 0x0000001f04007819 */ /* 0x000fce00000006ff */
.L_x_230:
[----:B---3--:R3:W4:Y:S02]  /*a140*/  SYNCS.PHASECHK.TRANS64.TRYWAIT P0, [R3+URZ], R0 ;  /* 0x00000000030075a7 */ /* 0x008724000800017f */
[----:B----4-:R-:W-:Y:S05]  /*a150*/  @!P0 NANOSLEEP.SYNCS 0x989680 ;  /* 0x009896800000895d */ /* 0x010fea0003900000 */
[----:B------:R-:W4:Y:S02]  /*a160*/  @!P0 SYNCS.PHASECHK.TRANS64 P0, [R3+URZ], R0 ;  /* 0x00000000030085a7 */ /* 0x000f24000800007f */
[----:B----4-:R-:W-:Y:S05]  /*a170*/  @!P0 BRA `(.L_x_230) ;  /* 0xfffffffc00f08947 */ /* 0x010fea000383ffff */
.L_x_13:
[----:B-1----:R-:W-:Y:S05]  /*a180*/  BSYNC B6 ;  /* 0x0000000000067941 */ /* 0x002fea0003800000 */
.L_x_11:
[----:B------:R-:W-:Y:S05]  /*a190*/  EXIT ;  /* 0x000000000000794d */ /* 0x000fea0003800000 */
.L_x_26:
[----:B----4-:R4:W1:Y:S02]  /*a1a0*/  SYNCS.PHASECHK.TRANS64.TRYWAIT P1, [R3+URZ], R0 ;  /* 0x00000000030075a7 */ /* 0x010864000802017f */
[----:B-1----:R-:W-:Y:S05]  /*a1b0*/  @!P1 NANOSLEEP.SYNCS 0x989680 ;  /* 0x009896800000995d */ /* 0x002fea0003900000 */
[----:B------:R-:W1:Y:S02]  /*a1c0*/  @!P1 SYNCS.PHASECHK.TRANS64 P1, [R3+URZ], R0 ;  /* 0x00000000030095a7 */ /* 0x000e64000802007f */
[----:B-1----:R-:W-:Y:S05]  /*a1d0*/  @!P1 BRA `(.L_x_26) ;  /* 0xfffffffc00f09947 */ /* 0x002fea000383ffff */
[----:B------:R-:W-:Y:S05]  /*a1e0*/  BRA `(.L_x_25) ;  /* 0xffffff7800087947 */ /* 0x000fea000383ffff */
.L_x_31:
[----:B---3--:R-:W-:-:S04]  /*a1f0*/  IMAD.U32 R5, RZ, RZ, UR4 ;  /* 0x00000004ff057e24 */ /* 0x008fc8000f8e00ff */
[----:B------:R3:W4:Y:S03]  /*a200*/  SYNCS.PHASECHK.TRANS64.TRYWAIT P1, [R5+URZ], R4 ;  /* 0x00000004050075a7 */ /* 0x000726000802017f */
[----:B----4-:R-:W-:Y:S05]  /*a210*/  @!P1 NANOSLEEP.SYNCS 0x989680 ;  /* 0x009896800000995d */ /* 0x010fea0003900000 */
[----:B------:R-:W4:Y:S02]  /*a220*/  @!P1 SYNCS.PHASECHK.TRANS64 P1, [R5+URZ], R4 ;  /* 0x00000004050095a7 */ /* 0x000f24000802007f */
[----:B----4-:R-:W-:Y:S05]  /*a230*/  @!P1 BRA `(.L_x_31) ;  /* 0xfffffffc00ec9947 */ /* 0x010fea000383ffff */
[----:B------:R-:W-:Y:S05]  /*a240*/  BRA `(.L_x_30) ;  /* 0xffffff7c002c7947 */ /* 0x000fea000383ffff */
.L_x_54:
[----:B-1----:R-:W-:-:S04]  /*a250*/  IMAD.U32 R5, RZ, RZ, UR53 ;  /* 0x00000035ff057e24 */ /* 0x002fc8000f8e00ff */
[----:B------:R1:W2:Y:S03]  /*a260*/  SYNCS.PHASECHK.TRANS64.TRYWAIT P2, [R5+URZ+0x40], R4 ;  /* 0x00004004050075a7 */ /* 0x0002a6000804017f */
[----:B--2---:R-:W-:Y:S05]  /*a270*/  @!P2 NANOSLEEP.SYNCS 0x989680 ;  /* 0x009896800000a95d */ /* 0x004fea0003900000 */
[----:B------:R-:W2:Y:S02]  /*a280*/  @!P2 SYNCS.PHASECHK.TRANS64 P2, [R5+URZ+0x40], R4 ;  /* 0x000040040500a5a7 */ /* 0x000ea4000804007f */
[----:B--2---:R-:W-:Y:S05]  /*a290*/  @!P2 BRA `(.L_x_54) ;  /* 0xfffffffc00eca947 */ /* 0x004fea000383ffff */
[----:B------:R-:W-:Y:S05]  /*a2a0*/  BRA `(.L_x_231) ;  /* 0xffffff8c008c7947 */ /* 0x000fea000383ffff */
.L_x_65:
[----:B-1----:R1:W2:Y:S02]  /*a2b0*/  SYNCS.PHASECHK.TRANS64.TRYWAIT P3, [R14+URZ+0x40], R15 ;  /* 0x0000400f0e0075a7 */ /* 0x0022a4000806017f */
[----:B--2---:R-:W-:Y:S05]  /*a2c0*/  @!P3 NANOSLEEP.SYNCS 0x989680 ;  /* 0x009896800000b95d */ /* 0x004fea0003900000 */
[----:B------:R-:W2:Y:S02]  /*a2d0*/  @!P3 SYNCS.PHASECHK.TRANS64 P3, [R14+URZ+0x40], R15 ;  /* 0x0000400f0e00b5a7 */ /* 0x000ea4000806007f */
[----:B--2---:R-:W-:Y:S05]  /*a2e0*/  @!P3 BRA `(.L_x_65) ;  /* 0xfffffffc00f0b947 */ /* 0x004fea000383ffff */
[----:B------:R-:W-:Y:S05]  /*a2f0*/  BRA `(.L_x_232) ;  /* 0xffffff9400b47947 */ /* 0x000fea000383ffff */
.L_x_75:
[----:B-1----:R1:W2:Y:S02]  /*a300*/  SYNCS.PHASECHK.TRANS64.TRYWAIT P3, [R12+URZ+0x40], R13 ;  /* 0x0000400d0c0075a7 */ /* 0x0022a4000806017f */
[----:B--2---:R-:W-:Y:S05]  /*a310*/  @!P3 NANOSLEEP.SYNCS 0x989680 ;  /* 0x009896800000b95d */ /* 0x004fea0003900000 */
[----:B------:R-:W2:Y:S02]  /*a320*/  @!P3 SYNCS.PHASECHK.TRANS64 P3, [R12+URZ+0x40], R13 ;  /* 0x0000400d0c00b5a7 */ /* 0x000ea4000806007f */
[----:B--2---:R-:W-:Y:S05]  /*a330*/  @!P3 BRA `(.L_x_75) ;  /* 0xfffffffc00f0b947 */ /* 0x004fea000383ffff */
[----:B------:R-:W-:Y:S05]  /*a340*/  BRA `(.L_x_233) ;  /* 0xffffff9c00647947 */ /* 0x000fea000383ffff */
.L_x_85:
[----:B-1----:R1:W2:Y:S02]  /*a350*/  SYNCS.PHASECHK.TRANS64.TRYWAIT P3, [R13+URZ+0x40], R12 ;  /* 0x0000400c0d0075a7 */ /* 0x0022a4000806017f */
[----:B--2---:R-:W-:Y:S05]  /*a360*/  @!P3 NANOSLEEP.SYNCS 0x989680 ;  /* 0x009896800000b95d */ /* 0x004fea0003900000 */
[----:B------:R-:W2:Y:S02]  /*a370*/  @!P3 SYNCS.PHASECHK.TRANS64 P3, [R13+URZ+0x40], R12 ;  /* 0x0000400c0d00b5a7 */ /* 0x000ea4000806007f */
[----:B--2---:R-:W-:Y:S05]  /*a380*/  @!P3 BRA `(.L_x_85) ;  /* 0xfffffffc00f0b947 */ /* 0x004fea000383ffff */
[----:B------:R-:W-:Y:S05]  /*a390*/  BRA `(.L_x_234) ;  /* 0xffffffa4001c7947 */ /* 0x000fea000383ffff */
.L_x_95:
[----:B-1----:R1:W2:Y:S02]  /*a3a0*/  SYNCS.PHASECHK.TRANS64.TRYWAIT P3, [R12+URZ+0x40], R13 ;  /* 0x0000400d0c0075a7 */ /* 0x0022a4000806017f */
[----:B--2---:R-:W-:Y:S05]  /*a3b0*/  @!P3 NANOSLEEP.SYNCS 0x989680 ;  /* 0x009896800000b95d */ /* 0x004fea0003900000 */
[----:B------:R-:W2:Y:S02]  /*a3c0*/  @!P3 SYNCS.PHASECHK.TRANS64 P3, [R12+URZ+0x40], R13 ;  /* 0x0000400d0c00b5a7 */ /* 0x000ea4000806007f */
[----:B--2---:R-:W-:Y:S05]  /*a3d0*/  @!P3 BRA `(.L_x_95) ;  /* 0xfffffffc00f0b947 */ /* 0x004fea000383ffff */
[----:B------:R-:W-:Y:S05]  /*a3e0*/  BRA `(.L_x_235) ;  /* 0xffffffa800d87947 */ /* 0x000fea000383ffff */
.L_x_105:
[----:B-1----:R1:W2:Y:S02]  /*a3f0*/  SYNCS.PHASECHK.TRANS64.TRYWAIT P3, [R12+URZ+0x40], R13 ;  /* 0x0000400d0c0075a7 */ /* 0x0022a4000806017f */
[----:B--2---:R-:W-:Y:S05]  /*a400*/  @!P3 NANOSLEEP.SYNCS 0x989680 ;  /* 0x009896800000b95d */ /* 0x004fea0003900000 */
[----:B------:R-:W2:Y:S02]  /*a410*/  @!P3 SYNCS.PHASECHK.TRANS64 P3, [R12+URZ+0x40], R13 ;  /* 0x0000400d0c00b5a7 */ /* 0x000ea4000806007f */
[----:B--2---:R-:W-:Y:S05]  /*a420*/  @!P3 BRA `(.L_x_105) ;  /* 0xfffffffc00f0b947 */ /* 0x004fea000383ffff */
[----:B------:R-:W-:Y:S05]  /*a430*/  BRA `(.L_x_236) ;  /* 0xffffffb0008c7947 */ /* 0x000fea000383ffff */
.L_x_115:
[----:B-1----:R1:W2:Y:S02]  /*a440*/  SYNCS.PHASECHK.TRANS64.TRYWAIT P3, [R12+URZ+0x40], R13 ;  /* 0x0000400d0c0075a7 */ /* 0x0022a4000806017f */
[----:B--2---:R-:W-:Y:S05]  /*a450*/  @!P3 NANOSLEEP.SYNCS 0x989680 ;  /* 0x009896800000b95d */ /* 0x004fea0003900000 */
[----:B------:R-:W2:Y:S02]  /*a460*/  @!P3 SYNCS.PHASECHK.TRANS64 P3, [R12+URZ+0x40], R13 ;  /* 0x0000400d0c00b5a7 */ /* 0x000ea4000806007f */
[----:B--2---:R-:W-:Y:S05]  /*a470*/  @!P3 BRA `(.L_x_115) ;  /* 0xfffffffc00f0b947 */ /* 0x004fea000383ffff */
[----:B------:R-:W-:Y:S05]  /*a480*/  BRA `(.L_x_237) ;  /* 0xffffffb800407947 */ /* 0x000fea000383ffff */
.L_x_125:
[----:B--2---:R2:W3:Y:S02]  /*a490*/  SYNCS.PHASECHK.TRANS64.TRYWAIT P3, [R14+URZ+0x40], R29 ;  /* 0x0000401d0e0075a7 */ /* 0x0044e4000806017f */
[----:B---3--:R-:W-:Y:S05]  /*a4a0*/  @!P3 NANOSLEEP.SYNCS 0x989680 ;  /* 0x009896800000b95d */ /* 0x008fea0003900000 */
[----:B------:R-:W3:Y:S02]  /*a4b0*/  @!P3 SYNCS.PHASECHK.TRANS64 P3, [R14+URZ+0x40], R29 ;  /* 0x0000401d0e00b5a7 */ /* 0x000ee4000806007f */
[----:B---3--:R-:W-:Y:S05]  /*a4c0*/  @!P3 BRA `(.L_x_125) ;  /* 0xfffffffc00f0b947 */ /* 0x008fea000383ffff */
[----:B------:R-:W-:Y:S05]  /*a4d0*/  BRA `(.L_x_238) ;  /* 0xffffffbc00f47947 */ /* 0x000fea000383ffff */
.L_x_145:
[----:B-1----:R-:W-:-:S04]  /*a4e0*/  MOV R3, UR4 ;  /* 0x0000000400037c02 */ /* 0x002fc80008000f00 */
[----:B------:R1:W2:Y:S03]  /*a4f0*/  SYNCS.PHASECHK.TRANS64.TRYWAIT P0, [R3+URZ+0x88], R0 ;  /* 0x00008800030075a7 */ /* 0x0002a6000800017f */
[----:B--2---:R-:W-:Y:S05]  /*a500*/  @!P0 NANOSLEEP.SYNCS 0x989680 ;  /* 0x009896800000895d */ /* 0x004fea0003900000 */
[----:B------:R-:W2:Y:S02]  /*a510*/  @!P0 SYNCS.PHASECHK.TRANS64 P0, [R3+URZ+0x88], R0 ;  /* 0x00008800030085a7 */ /* 0x000ea4000800007f */
[----:B--2---:R-:W-:Y:S05]  /*a520*/  @!P0 BRA `(.L_x_145) ;  /* 0xfffffffc00ec8947 */ /* 0x004fea000383ffff */
[----:B------:R-:W-:Y:S05]  /*a530*/  BRA `(.L_x_144) ;  /* 0xffffffd4004c7947 */ /* 0x000fea000383ffff */
.L_x_154:
[----:B-1----:R-:W-:-:S04]  /*a540*/  IMAD.U32 R5, RZ, RZ, UR13 ;  /* 0x0000000dff057e24 */ /* 0x002fc8000f8e00ff */
[----:B------:R1:W2:Y:S03]  /*a550*/  SYNCS.PHASECHK.TRANS64.TRYWAIT P1, [R5+URZ+0x60], R4 ;  /* 0x00006004050075a7 */ /* 0x0002a6000802017f */
[----:B--2---:R-:W-:Y:S05]  /*a560*/  @!P1 NANOSLEEP.SYNCS 0x989680 ;  /* 0x009896800000995d */ /* 0x004fea0003900000 */
[----:B------:R-:W2:Y:S02]  /*a570*/  @!P1 SYNCS.PHASECHK.TRANS64 P1, [R5+URZ+0x60], R4 ;  /* 0x00006004050095a7 */ /* 0x000ea4000802007f */
[----:B--2---:R-:W-:Y:S05]  /*a580*/  @!P1 BRA `(.L_x_154) ;  /* 0xfffffffc00ec9947 */ /* 0x004fea000383ffff */
[----:B------:R-:W-:Y:S05]  /*a590*/  BRA `(.L_x_239) ;  /* 0xffffffd800307947 */ /* 0x000fea000383ffff */
.L_x_160:
[----:B-12---:R-:W-:-:S04]  /*a5a0*/  IMAD.U32 R5, RZ, RZ, UR13 ;  /* 0x0000000dff057e24 */ /* 0x006fc8000f8e00ff */
[----:B------:R1:W2:Y:S03]  /*a5b0*/  SYNCS.PHASECHK.TRANS64.TRYWAIT P1, [R5+URZ+0x68], R4 ;  /* 0x00006804050075a7 */ /* 0x0002a6000802017f */
[----:B--2---:R-:W-:Y:S05]  /*a5c0*/  @!P1 NANOSLEEP.SYNCS 0x989680 ;  /* 0x009896800000995d */ /* 0x004fea0003900000 */
[----:B------:R-:W2:Y:S02]  /*a5d0*/  @!P1 SYNCS.PHASECHK.TRANS64 P1, [R5+URZ+0x68], R4 ;  /* 0x00006804050095a7 */ /* 0x000ea4000802007f */
[----:B--2---:R-:W-:Y:S05]  /*a5e0*/  @!P1 BRA `(.L_x_160) ;  /* 0xfffffffc00ec9947 */ /* 0x004fea000383ffff */
[----:B------:R-:W-:Y:S05]  /*a5f0*/  BRA `(.L_x_240) ;  /* 0xffffffd800787947 */ /* 0x000fea000383ffff */
.L_x_166:
[----:B-123--:R-:W-:-:S04]  /*a600*/  MOV R5, UR13 ;  /* 0x0000000d00057c02 */ /* 0x00efc80008000f00 */
[----:B------:R1:W2:Y:S03]  /*a610*/  SYNCS.PHASECHK.TRANS64.TRYWAIT P1, [R5+URZ+0x70], R4 ;  /* 0x00007004050075a7 */ /* 0x0002a6000802017f */
[----:B--2---:R-:W-:Y:S05]  /*a620*/  @!P1 NANOSLEEP.SYNCS 0x989680 ;  /* 0x009896800000995d */ /* 0x004fea0003900000 */
[----:B------:R-:W2:Y:S02]  /*a630*/  @!P1 SYNCS.PHASECHK.TRANS64 P1, [R5+URZ+0x70], R4 ;  /* 0x00007004050095a7 */ /* 0x000ea4000802007f */
[----:B--2---:R-:W-:Y:S05]  /*a640*/  @!P1 BRA `(.L_x_166) ;  /* 0xfffffffc00ec9947 */ /* 0x004fea000383ffff */
[----:B------:R-:W-:Y:S05]  /*a650*/  BRA `(.L_x_241) ;  /* 0xffffffd800cc7947 */ /* 0x000fea000383ffff */
.L_x_172:
[----:B-1234-:R-:W-:-:S04]  /*a660*/  IMAD.U32 R5, RZ, RZ, UR13 ;  /* 0x0000000dff057e24 */ /* 0x01efc8000f8e00ff */
[----:B------:R1:W2:Y:S03]  /*a670*/  SYNCS.PHASECHK.TRANS64.TRYWAIT P1, [R5+URZ+0x78], R4 ;  /* 0x00007804050075a7 */ /* 0x0002a6000802017f */
[----:B--2---:R-:W-:Y:S05]  /*a680*/  @!P1 NANOSLEEP.SYNCS 0x989680 ;  /* 0x009896800000995d */ /* 0x004fea0003900000 */
[----:B------:R-:W2:Y:S02]  /*a690*/  @!P1 SYNCS.PHASECHK.TRANS64 P1, [R5+URZ+0x78], R4 ;  /* 0x00007804050095a7 */ /* 0x000ea4000802007f */
[----:B--2---:R-:W-:Y:S05]  /*a6a0*/  @!P1 BRA `(.L_x_172) ;  /* 0xfffffffc00ec9947 */ /* 0x004fea000383ffff */
[----:B------:R-:W-:Y:S05]  /*a6b0*/  BRA `(.L_x_242) ;  /* 0xffffffdc00187947 */ /* 0x000fea000383ffff */
.L_x_178:
[----:B-1234-:R-:W-:-:S04]  /*a6c0*/  IMAD.U32 R5, RZ, RZ, UR13 ;  /* 0x0000000dff057e24 */ /* 0x01efc8000f8e00ff */
[----:B------:R1:W2:Y:S03]  /*a6d0*/  SYNCS.PHASECHK.TRANS64.TRYWAIT P1, [R5+URZ+0x60], R4 ;  /* 0x00006004050075a7 */ /* 0x0002a6000802017f */
[----:B--2---:R-:W-:Y:S05]  /*a6e0*/  @!P1 NANOSLEEP.SYNCS 0x989680 ;  /* 0x009896800000995d */ /* 0x004fea0003900000 */
[----:B------:R-:W2:Y:S02]  /*a6f0*/  @!P1 SYNCS.PHASECHK.TRANS64 P1, [R5+URZ+0x60], R4 ;  /* 0x00006004050095a7 */ /* 0x000ea4000802007f */
[----:B--2---:R-:W-:Y:S05]  /*a700*/  @!P1 BRA `(.L_x_178) ;  /* 0xfffffffc00ec9947 */ /* 0x004fea000383ffff */
[----:B------:R-:W-:Y:S05]  /*a710*/  BRA `(.L_x_243) ;  /* 0xffffffdc006c7947 */ /* 0x000fea000383ffff */
.L_x_184:
[----:B-1234-:R-:W-:-:S04]  /*a720*/  MOV R5, UR13 ;  /* 0x0000000d00057c02 */ /* 0x01efc80008000f00 */
[----:B------:R1:W2:Y:S03]  /*a730*/  SYNCS.PHASECHK.TRANS64.TRYWAIT P1, [R5+URZ+0x68], R4 ;  /* 0x00006804050075a7 */ /* 0x0002a6000802017f */
[----:B--2---:R-:W-:Y:S05]  /*a740*/  @!P1 NANOSLEEP.SYNCS 0x989680 ;  /* 0x009896800000995d */ /* 0x004fea0003900000 */
[----:B------:R-:W2:Y:S02]  /*a750*/  @!P1 SYNCS.PHASECHK.TRANS64 P1, [R5+URZ+0x68], R4 ;  /* 0x00006804050095a7 */ /* 0x000ea4000802007f */
[----:B--2---:R-:W-:Y:S05]  /*a760*/  @!P1 BRA `(.L_x_184) ;  /* 0xfffffffc00ec9947 */ /* 0x004fea000383ffff */
[----:B------:R-:W-:Y:S05]  /*a770*/  BRA `(.L_x_244) ;  /* 0xffffffdc00ac7947 */ /* 0x000fea000383ffff */
.L_x_190:
[----:B-1234-:R-:W-:-:S04]  /*a780*/  IMAD.U32 R5, RZ, RZ, UR13 ;  /* 0x0000000dff057e24 */ /* 0x01efc8000f8e00ff */
[----:B------:R1:W2:Y:S03]  /*a790*/  SYNCS.PHASECHK.TRANS64.TRYWAIT P1, [R5+URZ+0x70], R4 ;  /* 0x00007004050075a7 */ /* 0x0002a6000802017f */
[----:B--2---:R-:W-:Y:S05]  /*a7a0*/  @!P1 NANOSLEEP.SYNCS 0x989680 ;  /* 0x009896800000995d */ /* 0x004fea0003900000 */
[----:B------:R-:W2:Y:S02]  /*a7b0*/  @!P1 SYNCS.PHASECHK.TRANS64 P1, [R5+URZ+0x70], R4 ;  /* 0x00007004050095a7 */ /* 0x000ea4000802007f */
[----:B--2---:R-:W-:Y:S05]  /*a7c0*/  @!P1 BRA `(.L_x_190) ;  /* 0xfffffffc00ec9947 */ /* 0x004fea000383ffff */
[----:B------:R-:W-:Y:S05]  /*a7d0*/  BRA `(.L_x_245) ;  /* 0xffffffdc00f47947 */ /* 0x000fea000383ffff */
.L_x_196:
[----:B-1234-:R-:W-:-:S04]  /*a7e0*/  IMAD.U32 R5, RZ, RZ, UR13 ;  /* 0x0000000dff057e24 */ /* 0x01efc8000f8e00ff */
[----:B------:R1:W2:Y:S03]  /*a7f0*/  SYNCS.PHASECHK.TRANS64.TRYWAIT P1, [R5+URZ+0x78], R4 ;  /* 0x00007804050075a7 */ /* 0x0002a6000802017f */
[----:B--2---:R-:W-:Y:S05]  /*a800*/  @!P1 NANOSLEEP.SYNCS 0x989680 ;  /* 0x009896800000995d */ /* 0x004fea0003900000 */
[----:B------:R-:W2:Y:S02]  /*a810*/  @!P1 SYNCS.PHASECHK.TRANS64 P1, [R5+URZ+0x78], R4 ;  /* 0x00007804050095a7 */ /* 0x000ea4000802007f */
[----:B--2---:R-:W-:Y:S05]  /*a820*/  @!P1 BRA `(.L_x_196) ;  /* 0xfffffffc00ec9947 */ /* 0x004fea000383ffff */
[----:B------:R-:W-:Y:S05]  /*a830*/  BRA `(.L_x_246) ;  /* 0xffffffe000307947 */ /* 0x000fea000383ffff */
.L_x_206:
[----:B------:R1:W1:Y:S02]  /*a840*/  SYNCS.PHASECHK.TRANS64.TRYWAIT P0, [R0+URZ+0x60], R3 ;  /* 0x00006003000075a7 */ /* 0x000264000800017f */
[----:B-1----:R-:W-:Y:S05]  /*a850*/  @!P0 NANOSLEEP.SYNCS 0x989680 ;  /* 0x009896800000895d */ /* 0x002fea0003900000 */
[----:B------:R-:W1:Y:S02]  /*a860*/  @!P0 SYNCS.PHASECHK.TRANS64 P0, [R0+URZ+0x60], R3 ;  /* 0x00006003000085a7 */ /* 0x000e64000800007f */
[----:B-1----:R-:W-:Y:S05]  /*a870*/  @!P0 BRA `(.L_x_206) ;  /* 0xfffffffc00f08947 */ /* 0x002fea000383ffff */
[----:B------:R-:W-:Y:S05]  /*a880*/  BRA `(.L_x_247) ;  /* 0xffffffe800147947 */ /* 0x000fea000383ffff */
.L_x_208:
[----:B------:R1:W1:Y:S02]  /*a890*/  SYNCS.PHASECHK.TRANS64.TRYWAIT P0, [R0+URZ+0x68], R3 ;  /* 0x00006803000075a7 */ /* 0x000264000800017f */
[----:B-1----:R-:W-:Y:S05]  /*a8a0*/  @!P0 NANOSLEEP.SYNCS 0x989680 ;  /* 0x009896800000895d */ /* 0x002fea0003900000 */
[----:B------:R-:W1:Y:S02]  /*a8b0*/  @!P0 SYNCS.PHASECHK.TRANS64 P0, [R0+URZ+0x68], R3 ;  /* 0x00006803000085a7 */ /* 0x000e64000800007f */
[----:B-1----:R-:W-:Y:S05]  /*a8c0*/  @!P0 BRA `(.L_x_208) ;  /* 0xfffffffc00f08947 */ /* 0x002fea000383ffff */
[----:B------:R-:W-:Y:S05]  /*a8d0*/  BRA `(.L_x_248) ;  /* 0xffffffe800107947 */ /* 0x000fea000383ffff */
.L_x_210:
[----:B------:R1:W1:Y:S02]  /*a8e0*/  SYNCS.PHASECHK.TRANS64.TRYWAIT P0, [R0+URZ+0x70], R3 ;  /* 0x00007003000075a7 */ /* 0x000264000800017f */
[----:B-1----:R-:W-:Y:S05]  /*a8f0*/  @!P0 NANOSLEEP.SYNCS 0x989680 ;  /* 0x009896800000895d */ /* 0x002fea0003900000 */
[----:B------:R-:W1:Y:S02]  /*a900*/  @!P0 SYNCS.PHASECHK.TRANS64 P0, [R0+URZ+0x70], R3 ;  /* 0x00007003000085a7 */ /* 0x000e64000800007f */
[----:B-1----:R-:W-:Y:S05]  /*a910*/  @!P0 BRA `(.L_x_210) ;  /* 0xfffffffc00f08947 */ /* 0x002fea000383ffff */
[----:B------:R-:W-:Y:S05]  /*a920*/  BRA `(.L_x_249) ;  /* 0xffffffe8000c7947 */ /* 0x000fea000383ffff */
.L_x_214:
[----:B------:R-:W-:Y:S01]  /*a930*/  BSSY B1, `(.L_x_250) ;  /* 0x0000006000017945 */ /* 0x000fe20003800000 */
[----:B------:R-:W-:-:S07]  /*a940*/  MOV R15, 0xffffffff ;  /* 0xffffffff000f7802 */ /* 0x000fce0000000f00 */
[----:B------:R-:W-:Y:S05]  /*a950*/  WARPSYNC.COLLECTIVE R15, `(.L_x_251) ;  /* 0x000000000f0c7348 */ /* 0x000fea0003c00000 */
[----:B------:R-:W-:Y:S02]  /*a960*/  ELECT P6, UR62, PT ;  /* 0x00000000003e782f */ /* 0x000fe400038c0000 */
[----:B------:R-:W-:Y:S01]  /*a970*/  MOV R14, UR62 ;  /* 0x0000003e000e7c02 */ /* 0x000fe20008000f00 */
[----:B------:R-:W-:Y:S10]  /*a980*/  ENDCOLLECTIVE ;  /* 0x000000000000791b */ /* 0x000ff40003800000 */
.L_x_251:
[----:B------:R-:W-:Y:S05]  /*a990*/  BSYNC B1 ;  /* 0x0000000000017941 */ /* 0x000fea0003800000 */
.L_x_250:
[----:B------:R-:W-:Y:S05]  /*a9a0*/  BRA `(.L_x_252) ;  /* 0xffffffe8008c7947 */ /* 0x000fea000383ffff */
.L_x_217:
[----:B--2---:R2:W3:Y:S02]  /*a9b0*/  SYNCS.PHASECHK.TRANS64.TRYWAIT P0, [R14+URZ+0x20], R7 ;  /* 0x000020070e0075a7 */ /* 0x0044e4000800017f */
[----:B---3--:R-:W-:Y:S05]  /*a9c0*/  @!P0 NANOSLEEP.SYNCS 0x989680 ;  /* 0x009896800000895d */ /* 0x008fea0003900000 */
[----:B------:R-:W3:Y:S02]  /*a9d0*/  @!P0 SYNCS.PHASECHK.TRANS64 P0, [R14+URZ+0x20], R7 ;  /* 0x000020070e0085a7 */ /* 0x000ee4000800007f */
[----:B---3--:R-:W-:Y:S05]  /*a9e0*/  @!P0 BRA `(.L_x_217) ;  /* 0xfffffffc00f08947 */ /* 0x008fea000383ffff */
[----:B------:R-:W-:Y:S05]  /*a9f0*/  BRA `(.L_x_253) ;  /* 0xffffffe800c47947 */ /* 0x000fea000383ffff */
.L_x_225:
[----:B------:R-:W-:Y:S01]  /*aa00*/  BSSY B0, `(.L_x_254) ;  /* 0x0000006000007945 */ /* 0x000fe20003800000 */
[----:B------:R-:W-:-:S07]  /*aa10*/  IMAD.MOV.U32 R15, RZ, RZ, -0x1 ;  /* 0xffffffffff0f7424 */ /* 0x000fce00078e00ff */
[----:B-1----:R-:W-:Y:S05]  /*aa20*/  WARPSYNC.COLLECTIVE R15, `(.L_x_255) ;  /* 0x000000000f0c7348 */ /* 0x002fea0003c00000 */
[----:B------:R-:W-:Y:S02]  /*aa30*/  ELECT P6, UR62, PT ;  /* 0x00000000003e782f */ /* 0x000fe400038c0000 */
[----:B------:R-:W-:Y:S01]  /*aa40*/  MOV R14, UR62 ;  /* 0x0000003e000e7c02 */ /* 0x000fe20008000f00 */
[----:B-1----:R-:W-:Y:S10]  /*aa50*/  ENDCOLLECTIVE ;  /* 0x000000000000791b */ /* 0x002ff40003800000 */
.L_x_255:
[----:B------:R-:W-:Y:S05]  /*aa60*/  BSYNC B0 ;  /* 0x0000000000007941 */ /* 0x000fea0003800000 */
.L_x_254:
[----:B------:R-:W-:Y:S05]  /*aa70*/  BRA `(.L_x_256) ;  /* 0xfffffff400187947 */ /* 0x000fea000383ffff */
.L_x_227:
[----:B--2---:R2:W3:Y:S02]  /*aa80*/  SYNCS.PHASECHK.TRANS64.TRYWAIT P0, [R5+URZ], R2 ;  /* 0x00000002050075a7 */ /* 0x0044e4000800017f */
[----:B---3--:R-:W-:Y:S05]  /*aa90*/  @!P0 NANOSLEEP.SYNCS 0x989680 ;  /* 0x009896800000895d */ /* 0x008fea0003900000 */
[----:B------:R-:W3:Y:S02]  /*aaa0*/  @!P0 SYNCS.PHASECHK.TRANS64 P0, [R5+URZ], R2 ;  /* 0x00000002050085a7 */ /* 0x000ee4000800007f */
[----:B---3--:R-:W-:Y:S05]  /*aab0*/  @!P0 BRA `(.L_x_227) ;  /* 0xfffffffc00f08947 */ /* 0x008fea000383ffff */
[----:B------:R-:W-:Y:S05]  /*aac0*/  BRA `(.L_x_257) ;  /* 0xfffffff400547947 */ /* 0x000fea000383ffff */
.L_x_228:
[----:B--2---:R2:W3:Y:S02]  /*aad0*/  SYNCS.PHASECHK.TRANS64.TRYWAIT P0, [R7+URZ], R4 ;  /* 0x00000004070075a7 */ /* 0x0044e4000800017f */
[----:B---3--:R-:W-:Y:S05]  /*aae0*/  @!P0 NANOSLEEP.SYNCS 0x989680 ;  /* 0x009896800000895d */ /* 0x008fea0003900000 */
[----:B------:R-:W3:Y:S02]  /*aaf0*/  @!P0 SYNCS.PHASECHK.TRANS64 P0, [R7+URZ], R4 ;  /* 0x00000004070085a7 */ /* 0x000ee4000800007f */
[----:B---3--:R-:W-:Y:S05]  /*ab00*/  @!P0 BRA `(.L_x_228) ;  /* 0xfffffffc00f08947 */ /* 0x008fea000383ffff */
[----:B------:R-:W-:Y:S05]  /*ab10*/  BRA `(.L_x_258) ;  /* 0xfffffff400647947 */ /* 0x000fea000383ffff */
.L_x_229:
[----:B--2---:R2:W3:Y:S02]  /*ab20*/  SYNCS.PHASECHK.TRANS64.TRYWAIT P0, [R6+URZ], R5 ;  /* 0x00000005060075a7 */ /* 0x0044e4000800017f */
[----:B---3--:R-:W-:Y:S05]  /*ab30*/  @!P0 NANOSLEEP.SYNCS 0x989680 ;  /* 0x009896800000895d */ /* 0x008fea0003900000 */
[----:B------:R-:W3:Y:S02]  /*ab40*/  @!P0 SYNCS.PHASECHK.TRANS64 P0, [R6+URZ], R5 ;  /* 0x00000005060085a7 */ /* 0x000ee4000800007f */
[----:B---3--:R-:W-:Y:S05]  /*ab50*/  @!P0 BRA `(.L_x_229) ;  /* 0xfffffffc00f08947 */ /* 0x008fea000383ffff */
[----:B------:R-:W-:Y:S05]  /*ab60*/  BRA `(.L_x_259) ;  /* 0xfffffff4006c7947 */ /* 0x000fea000383ffff */
.L_x_260:
[----:B------:R-:W-:-:S00]  /*ab70*/  BRA `(.L_x_260) ;  /* 0xfffffffc00fc7947 */ /* 0x000fc0000383ffff */
[----:B------:R-:W-:-:S00]  /*ab80*/  NOP ;  /* 0x0000000000007918 */ /* 0x000fc00000000000 */
[----:B------:R-:W-:-:S00]  /*ab90*/  NOP ;  /* 0x0000000000007918 */ /* 0x000fc00000000000 */
[----:B------:R-:W-:-:S00]  /*aba0*/  NOP ;  /* 0x0000000000007918 */ /* 0x000fc00000000000 */
[----:B------:R-:W-:-:S00]  /*abb0*/  NOP ;  /* 0x0000000000007918 */ /* 0x000fc00000000000 */
[----:B------:R-:W-:-:S00]  /*abc0*/  NOP ;  /* 0x0000000000007918 */ /* 0x000fc00000000000 */
[----:B------:R-:W-:-:S00]  /*abd0*/  NOP ;  /* 0x0000000000007918 */ /* 0x000fc00000000000 */
[----:B------:R-:W-:-:S00]  /*abe0*/  NOP ;  /* 0x0000000000007918 */ /* 0x000fc00000000000 */
[----:B------:R-:W-:-:S00]  /*abf0*/  NOP ;  /* 0x0000000000007918 */ /* 0x000fc00000000000 */
.L_x_261:


//--------------------- .nv.global.init           --------------------------
	.section	.nv.global.init,"aw",@progbits
.nv.global.init:
	.type		$str$22,@object
	.size		$str$22,($str$26 - $str$22)
$str$22:
        /*0000*/ 	.byte	0x6b, 0x5f, 0x74, 0x69, 0x6c, 0x65, 0x5f, 0x63, 0x6f, 0x75, 0x6e, 0x74, 0x20, 0x3e, 0x3d, 0x20
        /*0010*/ 	.byte	0x31, 0x00
	.type		$str$26,@object
	.size		$str$26,($str$27 - $str$26)
$str$26:
        /*0012*/ 	.byte	0x28, 0x61, 0x64, 0x64, 0x72, 0x65, 0x73, 0x73, 0x20, 0x26, 0x20, 0x6d, 0x61, 0x73, 0x6b, 0x29
        /*0022*/ 	.byte	0x20, 0x3d, 0x3d, 0x20, 0x30, 0x00
	.type		$str$27,@object
	.size		$str$27,($str$23 - $str$27)
$str$27:
        /*0028*/ 	.byte	0x2f, 0x74, 0x6d, 0x70, 0x2f, 0x63, 0x75, 0x74, 0x6c, 0x61, 0x73, 0x73, 0x5f, 0x73, 0x77, 0x65
        /*0038*/ 	.byte	0x65, 0x70, 0x5f, 0x73, 0x72, 0x63, 0x2f, 0x69, 0x6e, 0x63, 0x6c, 0x75, 0x64, 0x65, 0x2f, 0x63
        /*0048*/ 	.byte	0x75, 0x74, 0x65, 0x2f, 0x70, 0x6f, 0x69, 0x6e, 0x74, 0x65, 0x72, 0x5f, 0x66, 0x6c, 0x61, 0x67
        /*0058*/ 	.byte	0x67, 0x65, 0x64, 0x2e, 0x68, 0x70, 0x70, 0x00
	.type		$str$23,@object
	.size		$str$23,(__unnamed_2 - $str$23)
$str$23:
        /*0060*/ 	.byte	0x2f, 0x74, 0x6d, 0x70, 0x2f, 0x63, 0x75, 0x74, 0x6c, 0x61, 0x73, 0x73, 0x5f, 0x73, 0x77, 0x65
        /*0070*/ 	.byte	0x65, 0x70, 0x5f, 0x73, 0x72, 0x63, 0x2f, 0x69, 0x6e, 0x63, 0x6c, 0x75, 0x64, 0x65, 0x2f, 0x63
        /*0080*/ 	.byte	0x75, 0x74, 0x6c, 0x61, 0x73, 0x73, 0x2f, 0x67, 0x65, 0x6d, 0x6d, 0x2f, 0x63, 0x6f, 0x6c, 0x6c
        /*0090*/ 	.byte	0x65, 0x63, 0x74, 0x69, 0x76, 0x65, 0x2f, 0x73, 0x6d, 0x39, 0x30, 0x5f, 0x6d, 0x6d, 0x61, 0x5f
        /*00a0*/ 	.byte	0x74, 0x6d, 0x61, 0x5f, 0x67, 0x6d, 0x6d, 0x61, 0x5f, 0x73, 0x73, 0x5f, 0x77, 0x61, 0x72, 0x70
        /*00b0*/ 	.byte	0x73, 0x70, 0x65, 0x63, 0x69, 0x61, 0x6c, 0x69, 0x7a, 0x65, 0x64, 0x2e, 0x68, 0x70, 0x70, 0x00
	.type		__unnamed_2,@object
	.size		__unnamed_2,(__unnamed_1 - __unnamed_2)
__unnamed_2:
        /*00c0*/ 	.byte	0x61, 0x75, 0x74, 0x6f, 0x20, 0x63, 0x75, 0x74, 0x65, 0x3a, 0x3a, 0x61, 0x73, 0x5f, 0x70, 0x6f
        /* <DEDUP_REMOVED lines=27> */
        /*0280*/ 	.byte	0x36, 0x3e, 0x3e, 0x3e, 0x3e, 0x3e, 0x5d, 0x00
	.type		__unnamed_1,@object
	.size		__unnamed_1,(.L_0 - __unnamed_1)
__unnamed_1:
        /* <DEDUP_REMOVED lines=181> */
        /*0dd8*/ 	.byte	0x6e, 0x74, 0x69, 0x74, 0x79, 0x5d, 0x00
.L_0:


//--------------------- .nv.shared._ZN7cutlass13device_kernelINS_4gemm6kernel13GemmUniversalIN4cute5tupleIJiiiiEEENS1_10collective13CollectiveMmaINS1_34MainloopSm90TmaGmmaWarpSpecializedILi4ENS5_IJNS4_1CILi2EEENSA_ILi1EEESC_EEENS1_35KernelTmaWarpSpecializedCooperativeEEENS5_IJNSA_ILi256EEENSA_ILi128EEENSA_ILi64EEEEEENS_6half_tENS5_IJlSC_lEEESK_SL_NS4_8TiledMMAINS4_8MMA_AtomIJNS4_4SM904GMMA26MMA_64x128x16_F32F16F16_SSILNSP_5MajorE0ELSR_0ELNSP_7ScaleInE1ELSS_1EEEEEENS4_6LayoutISD_NS5_IJSC_NSA_ILi0EEESW_EEEEENS5_IJNS4_10UnderscoreESZ_SZ_EEEEENS4_13SM90_TMA_LOADENS4_14ComposedLayoutINS4_7SwizzleILi3ELi4ELi3EEENS4_18smem_ptr_flag_bitsILi16EEENSV_INS5_IJNSA_ILi8EEESI_EEENS5_IJSI_SC_EEEEEEEvNS4_8identityENS4_23SM90_TMA_LOAD_MULTICASTES1C_vS1D_EENS_8epilogue10collective18CollectiveEpilogueINS1G_22Sm90TmaWarpSpecializedILi4ELi2ELi16ELb1ELb0EEEJSJ_NS5_IJSH_NSA_ILi32EEEEEESK_SL_SK_SL_NS1G_6fusion15FusionCallbacksIS1K_NS1N_17LinCombPerRowBiasISK_fSK_SK_fLi8ELNS_15FloatRoundStyleE2EEESJ_S1M_JEEES12_NS13_INS14_ILi2ELi4ELi3EEES17_NSV_INS5_IJS18_S1L_EEENS5_IJS1L_SC_EEEEEEENS4_17SM75_U32x4_LDSM_NENS4_14SM90_TMA_STOREES1X_NS4_17SM90_U32x4_STSM_NENS4_9Copy_AtomIJS20_SK_EEEvEEEvvEEEEvNT_6ParamsE --------------------------
	.section	.nv.shared._ZN7cutlass13device_kernelINS_4gemm6kernel13GemmUniversalIN4cute5tupleIJiiiiEEENS1_10collective13CollectiveMmaINS1_34MainloopSm90TmaGmmaWarpSpecializedILi4ENS5_IJNS4_1CILi2EEENSA_ILi1EEESC_EEENS1_35KernelTmaWarpSpecializedCooperativeEEENS5_IJNSA_ILi256EEENSA_ILi128EEENSA_ILi64EEEEEENS_6half_tENS5_IJlSC_lEEESK_SL_NS4_8TiledMMAINS4_8MMA_AtomIJNS4_4SM904GMMA26MMA_64x128x16_F32F16F16_SSILNSP_5MajorE0ELSR_0ELNSP_7ScaleInE1ELSS_1EEEEEENS4_6LayoutISD_NS5_IJSC_NSA_ILi0EEESW_EEEEENS5_IJNS4_10UnderscoreESZ_SZ_EEEEENS4_13SM90_TMA_LOADENS4_14ComposedLayoutINS4_7SwizzleILi3ELi4ELi3EEENS4_18smem_ptr_flag_bitsILi16EEENSV_INS5_IJNSA_ILi8EEESI_EEENS5_IJSI_SC_EEEEEEEvNS4_8identityENS4_23SM90_TMA_LOAD_MULTICASTES1C_vS1D_EENS_8epilogue10collective18CollectiveEpilogueINS1G_22Sm90TmaWarpSpecializedILi4ELi2ELi16ELb1ELb0EEEJSJ_NS5_IJSH_NSA_ILi32EEEEEESK_SL_SK_SL_NS1G_6fusion15FusionCallbacksIS1K_NS1N_17LinCombPerRowBiasISK_fSK_SK_fLi8ELNS_15FloatRoundStyleE2EEESJ_S1M_JEEES12_NS13_INS14_ILi2ELi4ELi3EEES17_NSV_INS5_IJS18_S1L_EEENS5_IJS1L_SC_EEEEEEENS4_17SM75_U32x4_LDSM_NENS4_14SM90_TMA_STOREES1X_NS4_17SM90_U32x4_STSM_NENS4_9Copy_AtomIJS20_SK_EEEvEEEvvEEEEvNT_6ParamsE,"aw",@nobits
	.sectionflags	@""
	.align	16
	.zero		1024


//--------------------- .nv.shared.reserved.0     --------------------------
	.section	.nv.shared.reserved.0,"aw",@nobits
	.weak		__nv_reservedSMEM_offset_0_alias
	.size		__nv_reservedSMEM_offset_0_alias, 0, 0
	.other		__nv_reservedSMEM_offset_0_alias,@"STO_CUDA_RESERVED_SHARED STV_DEFAULT"
__nv_reservedSMEM_offset_0_alias:
	.zero		0


//--------------------- .nv.global                --------------------------
	.section	.nv.global,"aw",@nobits
.nv.global:
	.type		_ZN39_INTERNAL_ec536cb6_4_k_cu_319ffbe6_27104cute1_E,@object
	.size		_ZN39_INTERNAL_ec536cb6_4_k_cu_319ffbe6_27104cute1_E,(_ZN39_INTERNAL_ec536cb6_4_k_cu_319ffbe6_27104cuda3std3__45__cpo6cbeginE - _ZN39_INTERNAL_ec536cb6_4_k_cu_319ffbe6_27104cute1_E)
_ZN39_INTERNAL_ec536cb6_4_k_cu_319ffbe6_27104cute1_E:
	.zero		1
	.type		_ZN39_INTERNAL_ec536cb6_4_k_cu_319ffbe6_27104cuda3std3__45__cpo6cbeginE,@object
	.size		_ZN39_INTERNAL_ec536cb6_4_k_cu_319ffbe6_27104cuda3std3__45__cpo6cbeginE,(_ZN39_INTERNAL_ec536cb6_4_k_cu_319ffbe6_27104cuda3std3__48in_placeE - _ZN39_INTERNAL_ec536cb6_4_k_cu_319ffbe6_27104cuda3std3__45__cpo6cbeginE)
_ZN39_INTERNAL_ec536cb6_4_k_cu_319ffbe6_27104cuda3std3__45__cpo6cbeginE:
	.zero		1
	.type		_ZN39_INTERNAL_ec536cb6_4_k_cu_319ffbe6_27104cuda3std3__48in_placeE,@object
	.size		_ZN39_INTERNAL_ec536cb6_4_k_cu_319ffbe6_27104cuda3std3__48in_placeE,(_ZN39_INTERNAL_ec536cb6_4_k_cu_319ffbe6_27104cuda3std6ranges3__45__cpo9iter_moveE - _ZN39_INTERNAL_ec536cb6_4_k_cu_319ffbe6_27104cuda3std3__48in_placeE)
_ZN39_INTERNAL_ec536cb6_4_k_cu_319ffbe6_27104cuda3std3__48in_placeE:
	.zero		1
	.type		_ZN39_INTERNAL_ec536cb6_4_k_cu_319ffbe6_27104cuda3std6ranges3__45__cpo9iter_moveE,@object
	.size		_ZN39_INTERNAL_ec536cb6_4_k_cu_319ffbe6_27104cuda3std6ranges3__45__cpo9iter_moveE,(_ZN39_INTERNAL_ec536cb6_4_k_cu_319ffbe6_27104cuda3std3__45__cpo5beginE - _ZN39_INTERNAL_ec536cb6_4_k_cu_319ffbe6_27104cuda3std6ranges3__45__cpo9iter_moveE)
_ZN39_INTERNAL_ec536cb6_4_k_cu_319ffbe6_27104cuda3std6ranges3__45__cpo9iter_moveE:
	.zero		1
	.type		_ZN39_INTERNAL_ec536cb6_4_k_cu_319ffbe6_27104cuda3std3__45__cpo5beginE,@object
	.size		_ZN39_INTERNAL_ec536cb6_4_k_cu_319ffbe6_27104cuda3std3__45__cpo5beginE,(_ZN39_INTERNAL_ec536cb6_4_k_cu_319ffbe6_27104cuda3std3__441_GLOBAL__N__ec536cb6_4_k_cu_319ffbe6_27106ignoreE - _ZN39_INTERNAL_ec536cb6_4_k_cu_319ffbe6_27104cuda3std3__45__cpo5beginE)
_ZN39_INTERNAL_ec536cb6_4_k_cu_319ffbe6_27104cuda3std3__45__cpo5beginE:
	.zero		1
	.type		_ZN39_INTERNAL_ec536cb6_4_k_cu_319ffbe6_27104cuda3std3__441_GLOBAL__N__ec536cb6_4_k_cu_319ffbe6_27106ignoreE,@object
	.size		_ZN39_INTERNAL_ec536cb6_4_k_cu_319ffbe6_27104cuda3std3__441_GLOBAL__N__ec536cb6_4_k_cu_319ffbe6_27106ignoreE,(_ZN39_INTERNAL_ec536cb6_4_k_cu_319ffbe6_27104cute7productE - _ZN39_INTERNAL_ec536cb6_4_k_cu_319ffbe6_27104cuda3std3__441_GLOBAL__N__ec536cb6_4_k_cu_319ffbe6_27106ignoreE)
_ZN39_INTERNAL_ec536cb6_4_k_cu_319ffbe6_27104cuda3std3__441_GLOBAL__N__ec536cb6_4_k_cu_319ffbe6_27106ignoreE:
	.zero		1
	.type		_ZN39_INTERNAL_ec536cb6_4_k_cu_319ffbe6_27104cute7productE,@object
	.size		_ZN39_INTERNAL_ec536cb6_4_k_cu_319ffbe6_27104cute7productE,(_ZN39_INTERNAL_ec536cb6_4_k_cu_319ffbe6_27104cuda3std3__45__cpo3endE - _ZN39_INTERNAL_ec536cb6_4_k_cu_319ffbe6_27104cute7productE)
_ZN39_INTERNAL_ec536cb6_4_k_cu_319ffbe6_27104cute7productE:
	.zero		1
	.type		_ZN39_INTERNAL_ec536cb6_4_k_cu_319ffbe6_27104cuda3std3__45__cpo3endE,@object
	.size		_ZN39_INTERNAL_ec536cb6_4_k_cu_319ffbe6_27104cuda3std3__45__cpo3endE,(_ZN39_INTERNAL_ec536cb6_4_k_cu_319ffbe6_27104cuda3std3__419piecewise_constructE - _ZN39_INTERNAL_ec536cb6_4_k_cu_319ffbe6_27104cuda3std3__45__cpo3endE)
_ZN39_INTERNAL_ec536cb6_4_k_cu_319ffbe6_27104cuda3std3__45__cpo3endE:
	.zero		1
	.type		_ZN39_INTERNAL_ec536cb6_4_k_cu_319ffbe6_27104cuda3std3__419piecewise_constructE,@object
	.size		_ZN39_INTERNAL_ec536cb6_4_k_cu_319ffbe6_27104cuda3std3__419piecewise_constructE,(_ZN39_INTERNAL_ec536cb6_4_k_cu_319ffbe6_27104cuda3std3__45__cpo4cendE - _ZN39_INTERNAL_ec536cb6_4_k_cu_319ffbe6_27104cuda3std3__419piecewise_constructE)
_ZN39_INTERNAL_ec536cb6_4_k_cu_319ffbe6_27104cuda3std3__419piecewise_constructE:
	.zero		1
	.type		_ZN39_INTERNAL_ec536cb6_4_k_cu_319ffbe6_27104cuda3std3__45__cpo4cendE,@object
	.size		_ZN39_INTERNAL_ec536cb6_4_k_cu_319ffbe6_27104cuda3std3__45__cpo4cendE,(_ZN39_INTERNAL_ec536cb6_4_k_cu_319ffbe6_27104cuda3std6ranges3__45__cpo4swapE - _ZN39_INTERNAL_ec536cb6_4_k_cu_319ffbe6_27104cuda3std3__45__cpo4cendE)
_ZN39_INTERNAL_ec536cb6_4_k_cu_319ffbe6_27104cuda3std3__45__cpo4cendE:
	.zero		1
	.type		_ZN39_INTERNAL_ec536cb6_4_k_cu_319ffbe6_27104cuda3std6ranges3__45__cpo4swapE,@object
	.size		_ZN39_INTERNAL_ec536cb6_4_k_cu_319ffbe6_27104cuda3std6ranges3__45__cpo4swapE,(.L_9 - _ZN39_INTERNAL_ec536cb6_4_k_cu_319ffbe6_27104cuda3std6ranges3__45__cpo4swapE)
_ZN39_INTERNAL_ec536cb6_4_k_cu_319ffbe6_27104cuda3std6ranges3__45__cpo4swapE:
	.zero		1
.L_9:


//--------------------- .nv.constant0._ZN7cutlass13device_kernelINS_4gemm6kernel13GemmUniversalIN4cute5tupleIJiiiiEEENS1_10collective13CollectiveMmaINS1_34MainloopSm90TmaGmmaWarpSpecializedILi4ENS5_IJNS4_1CILi2EEENSA_ILi1EEESC_EEENS1_35KernelTmaWarpSpecializedCooperativeEEENS5_IJNSA_ILi256EEENSA_ILi128EEENSA_ILi64EEEEEENS_6half_tENS5_IJlSC_lEEESK_SL_NS4_8TiledMMAINS4_8MMA_AtomIJNS4_4SM904GMMA26MMA_64x128x16_F32F16F16_SSILNSP_5MajorE0ELSR_0ELNSP_7ScaleInE1ELSS_1EEEEEENS4_6LayoutISD_NS5_IJSC_NSA_ILi0EEESW_EEEEENS5_IJNS4_10UnderscoreESZ_SZ_EEEEENS4_13SM90_TMA_LOADENS4_14ComposedLayoutINS4_7SwizzleILi3ELi4ELi3EEENS4_18smem_ptr_flag_bitsILi16EEENSV_INS5_IJNSA_ILi8EEESI_EEENS5_IJSI_SC_EEEEEEEvNS4_8identityENS4_23SM90_TMA_LOAD_MULTICASTES1C_vS1D_EENS_8epilogue10collective18CollectiveEpilogueINS1G_22Sm90TmaWarpSpecializedILi4ELi2ELi16ELb1ELb0EEEJSJ_NS5_IJSH_NSA_ILi32EEEEEESK_SL_SK_SL_NS1G_6fusion15FusionCallbacksIS1K_NS1N_17LinCombPerRowBiasISK_fSK_SK_fLi8ELNS_15FloatRoundStyleE2EEESJ_S1M_JEEES12_NS13_INS14_ILi2ELi4ELi3EEES17_NSV_INS5_IJS18_S1L_EEENS5_IJS1L_SC_EEEEEEENS4_17SM75_U32x4_LDSM_NENS4_14SM90_TMA_STOREES1X_NS4_17SM90_U32x4_STSM_NENS4_9Copy_AtomIJS20_SK_EEEvEEEvvEEEEvNT_6ParamsE --------------------------
	.section	.nv.constant0._ZN7cutlass13device_kernelINS_4gemm6kernel13GemmUniversalIN4cute5tupleIJiiiiEEENS1_10collective13CollectiveMmaINS1_34MainloopSm90TmaGmmaWarpSpecializedILi4ENS5_IJNS4_1CILi2EEENSA_ILi1EEESC_EEENS1_35KernelTmaWarpSpecializedCooperativeEEENS5_IJNSA_ILi256EEENSA_ILi128EEENSA_ILi64EEEEEENS_6half_tENS5_IJlSC_lEEESK_SL_NS4_8TiledMMAINS4_8MMA_AtomIJNS4_4SM904GMMA26MMA_64x128x16_F32F16F16_SSILNSP_5MajorE0ELSR_0ELNSP_7ScaleInE1ELSS_1EEEEEENS4_6LayoutISD_NS5_IJSC_NSA_ILi0EEESW_EEEEENS5_IJNS4_10UnderscoreESZ_SZ_EEEEENS4_13SM90_TMA_LOADENS4_14ComposedLayoutINS4_7SwizzleILi3ELi4ELi3EEENS4_18smem_ptr_flag_bitsILi16EEENSV_INS5_IJNSA_ILi8EEESI_EEENS5_IJSI_SC_EEEEEEEvNS4_8identityENS4_23SM90_TMA_LOAD_MULTICASTES1C_vS1D_EENS_8epilogue10collective18CollectiveEpilogueINS1G_22Sm90TmaWarpSpecializedILi4ELi2ELi16ELb1ELb0EEEJSJ_NS5_IJSH_NSA_ILi32EEEEEESK_SL_SK_SL_NS1G_6fusion15FusionCallbacksIS1K_NS1N_17LinCombPerRowBiasISK_fSK_SK_fLi8ELNS_15FloatRoundStyleE2EEESJ_S1M_JEEES12_NS13_INS14_ILi2ELi4ELi3EEES17_NSV_INS5_IJS18_S1L_EEENS5_IJS1L_SC_EEEEEEENS4_17SM75_U32x4_LDSM_NENS4_14SM90_TMA_STOREES1X_NS4_17SM90_U32x4_STSM_NENS4_9Copy_AtomIJS20_SK_EEEvEEEvvEEEEvNT_6ParamsE,"a",@progbits
	.sectionflags	@""
	.align	4
.nv.constant0._ZN7cutlass13device_kernelINS_4gemm6kernel13GemmUniversalIN4cute5tupleIJiiiiEEENS1_10collective13CollectiveMmaINS1_34MainloopSm90TmaGmmaWarpSpecializedILi4ENS5_IJNS4_1CILi2EEENSA_ILi1EEESC_EEENS1_35KernelTmaWarpSpecializedCooperativeEEENS5_IJNSA_ILi256EEENSA_ILi128EEENSA_ILi64EEEEEENS_6half_tENS5_IJlSC_lEEESK_SL_NS4_8TiledMMAINS4_8MMA_AtomIJNS4_4SM904GMMA26MMA_64x128x16_F32F16F16_SSILNSP_5MajorE0ELSR_0ELNSP_7ScaleInE1ELSS_1EEEEEENS4_6LayoutISD_NS5_IJSC_NSA_ILi0EEESW_EEEEENS5_IJNS4_10UnderscoreESZ_SZ_EEEEENS4_13SM90_TMA_LOADENS4_14ComposedLayoutINS4_7SwizzleILi3ELi4ELi3EEENS4_18smem_ptr_flag_bitsILi16EEENSV_INS5_IJNSA_ILi8EEESI_EEENS5_IJSI_SC_EEEEEEEvNS4_8identityENS4_23SM90_TMA_LOAD_MULTICASTES1C_vS1D_EENS_8epilogue10collective18CollectiveEpilogueINS1G_22Sm90TmaWarpSpecializedILi4ELi2ELi16ELb1ELb0EEEJSJ_NS5_IJSH_NSA_ILi32EEEEEESK_SL_SK_SL_NS1G_6fusion15FusionCallbacksIS1K_NS1N_17LinCombPerRowBiasISK_fSK_SK_fLi8ELNS_15FloatRoundStyleE2EEESJ_S1M_JEEES12_NS13_INS14_ILi2ELi4ELi3EEES17_NSV_INS5_IJS18_S1L_EEENS5_IJS1L_SC_EEEEEEENS4_17SM75_U32x4_LDSM_NENS4_14SM90_TMA_STOREES1X_NS4_17SM90_U32x4_STSM_NENS4_9Copy_AtomIJS20_SK_EEEvEEEvvEEEEvNT_6ParamsE:
	.zero		2432


//--------------------- SYMBOLS --------------------------

	.type		.nv.reservedSmem.offset0,@object
	.size		.nv.reservedSmem.offset0,0x4
	.type		__assertfail,@function
